	.target	sm_90a

	.elftype	@"ET_EXEC"


//--------------------- .note.nv.tkinfo           --------------------------
	.section	.note.nv.tkinfo,"",@"SHT_NOTE"
	.sectionflags	@"SHF_NOTE_NV_TKINFO"
	.tkinfo
        /*0018*/ 	.word	0x00000002
        /*0030*/ 	.string	""
        /*0030*/ 	.string	"ptxas"
        /*0030*/ 	.string	"Cuda compilation tools, release 13.0, V13.0.88"
        /*0030*/ 	.string	"Build cuda_13.0.r13.0/compiler.36424714_0"
        /*0030*/ 	.string	"-arch sm_90a -m 64 "



//--------------------- .note.nv.cuinfo           --------------------------
	.section	.note.nv.cuinfo,"",@"SHT_NOTE"
	.sectionflags	@"SHF_NOTE_NV_CUINFO"
        /*0018*/ 	.short	0x0002
        /*001a*/ 	.short	0x005a
        /*001c*/ 	.short	0x0082
	.zero		2


//--------------------- .nv.info                  --------------------------
	.section	.nv.info,"",@"SHT_CUDA_INFO"
	.align	4


	//----- nvinfo : EIATTR_REGCOUNT
	.align		4
        /*0000*/ 	.byte	0x04, 0x2f
        /*0002*/ 	.short	(.L_15 - .L_14)
	.align		4
.L_14:
        /*0004*/ 	.word	index@(_ZN7cutlass13device_kernelINS_4gemm6kernel13GemmUniversalIN4cute5tupleIJiiiiEEENS1_10collective13CollectiveMmaINS1_34MainloopSm90TmaGmmaWarpSpecializedILi6ENS5_IJNS4_1CILi1EEESB_SB_EEENS1_35KernelTmaWarpSpecializedCooperativeEEENS5_IJNSA_ILi128EEESF_NSA_ILi32EEEEEEfNS5_IJlSB_lEEEfSI_NS4_8TiledMMAINS4_8MMA_AtomIJNS4_4SM904GMMA30MMA_64x128x8_F32TF32TF32_SS_TNILNSM_7ScaleInE1ELSO_1EEEEEENS4_6LayoutINS5_IJNSA_ILi2EEESB_SB_EEENS5_IJSB_NSA_ILi0EEESU_EEEEENS5_IJNS4_10UnderscoreESX_SX_EEEEENS4_13SM90_TMA_LOADENS4_14ComposedLayoutINS4_7SwizzleILi3ELi4ELi3EEENS4_18smem_ptr_flag_bitsILi32EEENSR_INS5_IJNSA_ILi8EEESG_EEENS5_IJSG_SB_EEEEEEEvNS4_8identityES10_S1A_vS1B_EENS_8epilogue10collective6detail29Sm90TmaWarpSpecializedAdapterINS1E_15DefaultEpilogueIfSI_SI_NS1D_6thread17LinearCombinationIfLi1EffLNS1I_9ScaleType4KindE0ELNS_15FloatRoundStyleE2EfEENS1_15EpilogueDefaultEEEEEvvEEEEvNT_6ParamsE)
        /*0008*/ 	.word	0x000000a8


	//----- nvinfo : EIATTR_FRAME_SIZE
	.align		4
.L_15:
        /*000c*/ 	.byte	0x04, 0x11
        /*000e*/ 	.short	(.L_17 - .L_16)
	.align		4
.L_16:
        /*0010*/ 	.word	index@(_ZN7cutlass13device_kernelINS_4gemm6kernel13GemmUniversalIN4cute5tupleIJiiiiEEENS1_10collective13CollectiveMmaINS1_34MainloopSm90TmaGmmaWarpSpecializedILi6ENS5_IJNS4_1CILi1EEESB_SB_EEENS1_35KernelTmaWarpSpecializedCooperativeEEENS5_IJNSA_ILi128EEESF_NSA_ILi32EEEEEEfNS5_IJlSB_lEEEfSI_NS4_8TiledMMAINS4_8MMA_AtomIJNS4_4SM904GMMA30MMA_64x128x8_F32TF32TF32_SS_TNILNSM_7ScaleInE1ELSO_1EEEEEENS4_6LayoutINS5_IJNSA_ILi2EEESB_SB_EEENS5_IJSB_NSA_ILi0EEESU_EEEEENS5_IJNS4_10UnderscoreESX_SX_EEEEENS4_13SM90_TMA_LOADENS4_14ComposedLayoutINS4_7SwizzleILi3ELi4ELi3EEENS4_18smem_ptr_flag_bitsILi32EEENSR_INS5_IJNSA_ILi8EEESG_EEENS5_IJSG_SB_EEEEEEEvNS4_8identityES10_S1A_vS1B_EENS_8epilogue10collective6detail29Sm90TmaWarpSpecializedAdapterINS1E_15DefaultEpilogueIfSI_SI_NS1D_6thread17LinearCombinationIfLi1EffLNS1I_9ScaleType4KindE0ELNS_15FloatRoundStyleE2EfEENS1_15EpilogueDefaultEEEEEvvEEEEvNT_6ParamsE)
        /*0014*/ 	.word	0x00000000


	//----- nvinfo : EIATTR_MIN_STACK_SIZE
	.align		4
.L_17:
        /*0018*/ 	.byte	0x04, 0x12
        /*001a*/ 	.short	(.L_19 - .L_18)
	.align		4
.L_18:
        /*001c*/ 	.word	index@(_ZN7cutlass13device_kernelINS_4gemm6kernel13GemmUniversalIN4cute5tupleIJiiiiEEENS1_10collective13CollectiveMmaINS1_34MainloopSm90TmaGmmaWarpSpecializedILi6ENS5_IJNS4_1CILi1EEESB_SB_EEENS1_35KernelTmaWarpSpecializedCooperativeEEENS5_IJNSA_ILi128EEESF_NSA_ILi32EEEEEEfNS5_IJlSB_lEEEfSI_NS4_8TiledMMAINS4_8MMA_AtomIJNS4_4SM904GMMA30MMA_64x128x8_F32TF32TF32_SS_TNILNSM_7ScaleInE1ELSO_1EEEEEENS4_6LayoutINS5_IJNSA_ILi2EEESB_SB_EEENS5_IJSB_NSA_ILi0EEESU_EEEEENS5_IJNS4_10UnderscoreESX_SX_EEEEENS4_13SM90_TMA_LOADENS4_14ComposedLayoutINS4_7SwizzleILi3ELi4ELi3EEENS4_18smem_ptr_flag_bitsILi32EEENSR_INS5_IJNSA_ILi8EEESG_EEENS5_IJSG_SB_EEEEEEEvNS4_8identityES10_S1A_vS1B_EENS_8epilogue10collective6detail29Sm90TmaWarpSpecializedAdapterINS1E_15DefaultEpilogueIfSI_SI_NS1D_6thread17LinearCombinationIfLi1EffLNS1I_9ScaleType4KindE0ELNS_15FloatRoundStyleE2EfEENS1_15EpilogueDefaultEEEEEvvEEEEvNT_6ParamsE)
        /*0020*/ 	.word	0x00000000
.L_19:


//--------------------- .nv.compat                --------------------------
	.section	.nv.compat,"",@"SHT_CUDA_COMPAT_INFO"
	.align	4
        /*0000*/ 	.byte	0x02, 0x09, 0x01, 0x00, 0x02, 0x02, 0x04, 0x00, 0x02, 0x05, 0x05, 0x00, 0x03, 0x07, 0x01, 0x01
        /*0010*/ 	.byte	0x02, 0x03, 0x01, 0x00, 0x02, 0x06, 0x01, 0x00, 0x04, 0x0b, 0x08, 0x00, 0x00, 0x00, 0x00, 0x00
        /*0020*/ 	.byte	0x00, 0x00, 0x00, 0x00


//--------------------- .nv.info._ZN7cutlass13device_kernelINS_4gemm6kernel13GemmUniversalIN4cute5tupleIJiiiiEEENS1_10collective13CollectiveMmaINS1_34MainloopSm90TmaGmmaWarpSpecializedILi6ENS5_IJNS4_1CILi1EEESB_SB_EEENS1_35KernelTmaWarpSpecializedCooperativeEEENS5_IJNSA_ILi128EEESF_NSA_ILi32EEEEEEfNS5_IJlSB_lEEEfSI_NS4_8TiledMMAINS4_8MMA_AtomIJNS4_4SM904GMMA30MMA_64x128x8_F32TF32TF32_SS_TNILNSM_7ScaleInE1ELSO_1EEEEEENS4_6LayoutINS5_IJNSA_ILi2EEESB_SB_EEENS5_IJSB_NSA_ILi0EEESU_EEEEENS5_IJNS4_10UnderscoreESX_SX_EEEEENS4_13SM90_TMA_LOADENS4_14ComposedLayoutINS4_7SwizzleILi3ELi4ELi3EEENS4_18smem_ptr_flag_bitsILi32EEENSR_INS5_IJNSA_ILi8EEESG_EEENS5_IJSG_SB_EEEEEEEvNS4_8identityES10_S1A_vS1B_EENS_8epilogue10collective6detail29Sm90TmaWarpSpecializedAdapterINS1E_15DefaultEpilogueIfSI_SI_NS1D_6thread17LinearCombinationIfLi1EffLNS1I_9ScaleType4KindE0ELNS_15FloatRoundStyleE2EfEENS1_15EpilogueDefaultEEEEEvvEEEEvNT_6ParamsE --------------------------
	.section	.nv.info._ZN7cutlass13device_kernelINS_4gemm6kernel13GemmUniversalIN4cute5tupleIJiiiiEEENS1_10collective13CollectiveMmaINS1_34MainloopSm90TmaGmmaWarpSpecializedILi6ENS5_IJNS4_1CILi1EEESB_SB_EEENS1_35KernelTmaWarpSpecializedCooperativeEEENS5_IJNSA_ILi128EEESF_NSA_ILi32EEEEEEfNS5_IJlSB_lEEEfSI_NS4_8TiledMMAINS4_8MMA_AtomIJNS4_4SM904GMMA30MMA_64x128x8_F32TF32TF32_SS_TNILNSM_7ScaleInE1ELSO_1EEEEEENS4_6LayoutINS5_IJNSA_ILi2EEESB_SB_EEENS5_IJSB_NSA_ILi0EEESU_EEEEENS5_IJNS4_10UnderscoreESX_SX_EEEEENS4_13SM90_TMA_LOADENS4_14ComposedLayoutINS4_7SwizzleILi3ELi4ELi3EEENS4_18smem_ptr_flag_bitsILi32EEENSR_INS5_IJNSA_ILi8EEESG_EEENS5_IJSG_SB_EEEEEEEvNS4_8identityES10_S1A_vS1B_EENS_8epilogue10collective6detail29Sm90TmaWarpSpecializedAdapterINS1E_15DefaultEpilogueIfSI_SI_NS1D_6thread17LinearCombinationIfLi1EffLNS1I_9ScaleType4KindE0ELNS_15FloatRoundStyleE2EfEENS1_15EpilogueDefaultEEEEEvvEEEEvNT_6ParamsE,"",@"SHT_CUDA_INFO"
	.sectionflags	@""
	.align	4


	//----- nvinfo : EIATTR_CUDA_API_VERSION
	.align		4
        /*0000*/ 	.byte	0x04, 0x37
        /*0002*/ 	.short	(.L_21 - .L_20)
.L_20:
        /*0004*/ 	.word	0x00000082


	//----- nvinfo : EIATTR_KPARAM_INFO
	.align		4
.L_21:
        /*0008*/ 	.byte	0x04, 0x17
        /*000a*/ 	.short	(.L_23 - .L_22)
.L_22:
        /*000c*/ 	.word	0x00000000
        /*0010*/ 	.short	0x0000
        /*0012*/ 	.short	0x0070
        /*0014*/ 	.byte	0x00, 0xf0, 0x01, 0x10


	//----- nvinfo : EIATTR_SPARSE_MMA_MASK
	.align		4
.L_23:
        /*0018*/ 	.byte	0x03, 0x50
        /*001a*/ 	.short	0x0000


	//----- nvinfo : EIATTR_MAXREG_COUNT
	.align		4
        /*001c*/ 	.byte	0x03, 0x1b
        /*001e*/ 	.short	0x00a8


	//----- nvinfo : EIATTR_NUM_BARRIERS
	.align		4
        /*0020*/ 	.byte	0x02, 0x4c
        /*0022*/ 	.byte	0x01
	.zero		1


	//----- nvinfo : EIATTR_EXTERNS
	.align		4
        /*0024*/ 	.byte	0x04, 0x0f
        /*0026*/ 	.short	(.L_25 - .L_24)


	//   ....[0]....
	.align		4
.L_24:
        /*0028*/ 	.word	index@(__assertfail)


	//----- nvinfo : EIATTR_MERCURY_ISA_VERSION
	.align		4
.L_25:
        /*002c*/ 	.byte	0x03, 0x5f
        /*002e*/ 	.short	0x0101


	//----- nvinfo : EIATTR_INT_WARP_WIDE_INSTR_OFFSETS
	.align		4
        /*0030*/ 	.byte	0x04, 0x31
        /*0032*/ 	.short	(.L_27 - .L_26)


	//   ....[0]....
.L_26:
        /*0034*/ 	.word	0x00000430


	//   ....[1]....
        /*0038*/ 	.word	0x00000440


	//   ....[2]....
        /*003c*/ 	.word	0x00000500


	//----- nvinfo : EIATTR_COOP_GROUP_MASK_REGIDS
	.align		4
.L_27:
        /*0040*/ 	.byte	0x04, 0x29
        /*0042*/ 	.short	(.L_29 - .L_28)


	//   ....[0]....
.L_28:
        /*0044*/ 	.word	0xffffffff


	//   ....[1]....
        /*0048*/ 	.word	0xffffffff


	//   ....[2]....
        /*004c*/ 	.word	0xffffffff


	//   ....[3]....
        /*0050*/ 	.word	0xffffffff


	//   ....[4]....
        /*0054*/ 	.word	0xffffffff


	//----- nvinfo : EIATTR_COOP_GROUP_INSTR_OFFSETS
	.align		4
.L_29:
        /*0058*/ 	.byte	0x04, 0x28
        /*005a*/ 	.short	(.L_31 - .L_30)


	//   ....[0]....
.L_30:
        /*005c*/ 	.word	0x00000060


	//   ....[1]....
        /*0060*/ 	.word	0x00000070


	//   ....[2]....
        /*0064*/ 	.word	0x00000130


	//   ....[3]....
        /*0068*/ 	.word	0x00000300


	//   ....[4]....
        /*006c*/ 	.word	0x00001200


	//----- nvinfo : EIATTR_REG_RECONFIG
	.align		4
.L_31:
        /*0070*/ 	.byte	0x01, 0x54
	.zero		2


	//----- nvinfo : EIATTR_SYSCALL_OFFSETS
	.align		4
        /*0074*/ 	.byte	0x04, 0x46
        /*0076*/ 	.short	(.L_33 - .L_32)


	//   ....[0]....
.L_32:
        /*0078*/ 	.word	0x000013f0


	//----- nvinfo : EIATTR_MBARRIER_INSTR_OFFSETS
	.align		4
.L_33:
        /*007c*/ 	.byte	0x04, 0x39
        /*007e*/ 	.short	(.L_35 - .L_34)


	//   ....[0]....
.L_34:
        /*0080*/ 	.word	0x00000230
        /*0084*/ 	.word	0x000000ff
        /*0088*/ 	.word	0x00000000
        /*008c*/ 	.short	0x0100
        /*008e*/ 	.byte	0x08
	.zero		1


	//   ....[1]....
        /*0090*/ 	.word	0x00000240
        /*0094*/ 	.word	0x000000ff
        /*0098*/ 	.word	0x00000030
        /*009c*/ 	.short	0x0100
        /*009e*/ 	.byte	0x08
	.zero		1


	//   ....[2]....
        /*00a0*/ 	.word	0x00000250
        /*00a4*/ 	.word	0x000000ff
        /*00a8*/ 	.word	0x00000008
        /*00ac*/ 	.short	0x0100
        /*00ae*/ 	.byte	0x08
	.zero		1


	//   ....[3]....
        /*00b0*/ 	.word	0x00000260
        /*00b4*/ 	.word	0x000000ff
        /*00b8*/ 	.word	0x00000038
        /*00bc*/ 	.short	0x0100
        /*00be*/ 	.byte	0x08
	.zero		1


	//   ....[4]....
        /*00c0*/ 	.word	0x00000270
        /*00c4*/ 	.word	0x000000ff
        /*00c8*/ 	.word	0x00000010
        /*00cc*/ 	.short	0x0100
        /*00ce*/ 	.byte	0x08
	.zero		1


	//   ....[5]....
        /*00d0*/ 	.word	0x00000280
        /*00d4*/ 	.word	0x000000ff
        /*00d8*/ 	.word	0x00000040
        /*00dc*/ 	.short	0x0100
        /*00de*/ 	.byte	0x08
	.zero		1


	//   ....[6]....
        /*00e0*/ 	.word	0x00000290
        /*00e4*/ 	.word	0x000000ff
        /*00e8*/ 	.word	0x00000018
        /*00ec*/ 	.short	0x0100
        /*00ee*/ 	.byte	0x08
	.zero		1


	//   ....[7]....
        /*00f0*/ 	.word	0x000002a0
        /*00f4*/ 	.word	0x000000ff
        /*00f8*/ 	.word	0x00000048
        /*00fc*/ 	.short	0x0100
        /*00fe*/ 	.byte	0x08
	.zero		1


	//   ....[8]....
        /*0100*/ 	.word	0x000002b0
        /*0104*/ 	.word	0x000000ff
        /*0108*/ 	.word	0x00000020
        /*010c*/ 	.short	0x0100
        /*010e*/ 	.byte	0x08
	.zero		1


	//   ....[9]....
        /*0110*/ 	.word	0x000002c0
        /*0114*/ 	.word	0x000000ff
        /*0118*/ 	.word	0x00000050
        /*011c*/ 	.short	0x0100
        /*011e*/ 	.byte	0x08
	.zero		1


	//   ....[10]....
        /*0120*/ 	.word	0x000002d0
        /*0124*/ 	.word	0x000000ff
        /*0128*/ 	.word	0x00000028
        /*012c*/ 	.short	0x0100
        /*012e*/ 	.byte	0x08
	.zero		1


	//   ....[11]....
        /*0130*/ 	.word	0x000002e0
        /*0134*/ 	.word	0x000000ff
        /*0138*/ 	.word	0x00000058
        /*013c*/ 	.short	0x0100
        /*013e*/ 	.byte	0x08
	.zero		1


	//   ....[12]....
        /*0140*/ 	.word	0x00000580
        /*0144*/ 	.word	0x000000ff
        /*0148*/ 	.word	0x00000070
        /*014c*/ 	.short	0x0100
        /*014e*/ 	.byte	0x08
	.zero		1


	//   ....[13]....
        /*0150*/ 	.word	0x00000600
        /*0154*/ 	.word	0x000000ff
        /*0158*/ 	.word	0x00000078
        /*015c*/ 	.short	0x0100
        /*015e*/ 	.byte	0x08
	.zero		1


	//   ....[14]....
        /*0160*/ 	.word	0x00001470
        /*0164*/ 	.word	0x00000003
        /*0168*/ 	.word	0x00000000
        /*016c*/ 	.short	0x010a
        /*016e*/ 	.byte	0x3f
	.zero		1


	//   ....[15]....
        /*0170*/ 	.word	0x000014d0
        /*0174*/ 	.word	0x00000003
        /*0178*/ 	.word	0x00000000
        /*017c*/ 	.short	0x010a
        /*017e*/ 	.byte	0x3f
	.zero		1


	//   ....[16]....
        /*0180*/ 	.word	0x00001820
        /*0184*/ 	.word	0x000000ff
        /*0188*/ 	.word	0x00000000
        /*018c*/ 	.short	0x010a
        /*018e*/ 	.byte	0x07
	.zero		1


	//   ....[17]....
        /*0190*/ 	.word	0x00001860
        /*0194*/ 	.word	0x000000ff
        /*0198*/ 	.word	0x00000000
        /*019c*/ 	.short	0x010a
        /*019e*/ 	.byte	0x07
	.zero		1


	//   ....[18]....
        /*01a0*/ 	.word	0x00001ac0
        /*01a4*/ 	.word	0x000000ff
        /*01a8*/ 	.word	0x00000000
        /*01ac*/ 	.short	0x0101
        /*01ae*/ 	.byte	0x07
	.zero		1


	//   ....[19]....
        /*01b0*/ 	.word	0x00001ca0
        /*01b4*/ 	.word	0x000000ff
        /*01b8*/ 	.word	0x00000000
        /*01bc*/ 	.short	0x0101
        /*01be*/ 	.byte	0x06
	.zero		1


	//   ....[20]....
        /*01c0*/ 	.word	0x00006200
        /*01c4*/ 	.word	0x0000000e
        /*01c8*/ 	.word	0x00000030
        /*01cc*/ 	.short	0x010a
        /*01ce*/ 	.byte	0x3f
	.zero		1


	//   ....[21]....
        /*01d0*/ 	.word	0x00006570
        /*01d4*/ 	.word	0x00000006
        /*01d8*/ 	.word	0x00000078
        /*01dc*/ 	.short	0x0101
        /*01de*/ 	.byte	0x3f
	.zero		1


	//   ....[22]....
        /*01e0*/ 	.word	0x00006c90
        /*01e4*/ 	.word	0x00000007
        /*01e8*/ 	.word	0x00000000
        /*01ec*/ 	.short	0x010a
        /*01ee*/ 	.byte	0x3f
	.zero		1


	//   ....[23]....
        /*01f0*/ 	.word	0x00006d10
        /*01f4*/ 	.word	0x00000009
        /*01f8*/ 	.word	0x00000000
        /*01fc*/ 	.short	0x010a
        /*01fe*/ 	.byte	0x3f
	.zero		1


	//   ....[24]....
        /*0200*/ 	.word	0x00006da0
        /*0204*/ 	.word	0x00000006
        /*0208*/ 	.word	0x00000000
        /*020c*/ 	.short	0x010a
        /*020e*/ 	.byte	0x3f
	.zero		1


	//   ....[25]....
        /*0210*/ 	.word	0x00006e30
        /*0214*/ 	.word	0x00000009
        /*0218*/ 	.word	0x00000000
        /*021c*/ 	.short	0x010a
        /*021e*/ 	.byte	0x3f
	.zero		1


	//   ....[26]....
        /*0220*/ 	.word	0x00006ec0
        /*0224*/ 	.word	0x00000006
        /*0228*/ 	.word	0x00000000
        /*022c*/ 	.short	0x010a
        /*022e*/ 	.byte	0x3f
	.zero		1


	//   ....[27]....
        /*0230*/ 	.word	0x00006f50
        /*0234*/ 	.word	0x00000003
        /*0238*/ 	.word	0x00000000
        /*023c*/ 	.short	0x010a
        /*023e*/ 	.byte	0x3f
	.zero		1


	//   ....[28]....
        /*0240*/ 	.word	0x00006fb0
        /*0244*/ 	.word	0x00000003
        /*0248*/ 	.word	0x00000000
        /*024c*/ 	.short	0x010a
        /*024e*/ 	.byte	0x3f
	.zero		1


	//   ....[29]....
        /*0250*/ 	.word	0x00007010
        /*0254*/ 	.word	0x00000004
        /*0258*/ 	.word	0x00000000
        /*025c*/ 	.short	0x010a
        /*025e*/ 	.byte	0x3f
	.zero		1


	//   ....[30]....
        /*0260*/ 	.word	0x000070e0
        /*0264*/ 	.word	0x0000000e
        /*0268*/ 	.word	0x00000030
        /*026c*/ 	.short	0x010a
        /*026e*/ 	.byte	0x3f
	.zero		1


	//   ....[31]....
        /*0270*/ 	.word	0x000071b0
        /*0274*/ 	.word	0x00000007
        /*0278*/ 	.word	0x00000000
        /*027c*/ 	.short	0x010a
        /*027e*/ 	.byte	0x3f
	.zero		1


	//   ....[32]....
        /*0280*/ 	.word	0x00007200
        /*0284*/ 	.word	0x00000009
        /*0288*/ 	.word	0x00000000
        /*028c*/ 	.short	0x010a
        /*028e*/ 	.byte	0x3f
	.zero		1


	//   ....[33]....
        /*0290*/ 	.word	0x00007250
        /*0294*/ 	.word	0x00000006
        /*0298*/ 	.word	0x00000000
        /*029c*/ 	.short	0x010a
        /*029e*/ 	.byte	0x3f
	.zero		1


	//   ....[34]....
        /*02a0*/ 	.word	0x000072a0
        /*02a4*/ 	.word	0x00000009
        /*02a8*/ 	.word	0x00000000
        /*02ac*/ 	.short	0x010a
        /*02ae*/ 	.byte	0x3f
	.zero		1


	//   ....[35]....
        /*02b0*/ 	.word	0x000072f0
        /*02b4*/ 	.word	0x00000006
        /*02b8*/ 	.word	0x00000000
        /*02bc*/ 	.short	0x010a
        /*02be*/ 	.byte	0x3f
	.zero		1


	//----- nvinfo : EIATTR_NUM_MBARRIERS
	.align		4
.L_35:
        /*02c0*/ 	.byte	0x03, 0x38
        /*02c2*/ 	.short	0x000e


	//----- nvinfo : EIATTR_EXIT_INSTR_OFFSETS
	.align		4
        /*02c4*/ 	.byte	0x04, 0x1c
        /*02c6*/ 	.short	(.L_37 - .L_36)


	//   ....[0]....
.L_36:
        /*02c8*/ 	.word	0x000006a0


	//   ....[1]....
        /*02cc*/ 	.word	0x00000f60


	//   ....[2]....
        /*02d0*/ 	.word	0x000058e0


	//   ....[3]....
        /*02d4*/ 	.word	0x00005f10


	//   ....[4]....
        /*02d8*/ 	.word	0x00006fa0


	//----- nvinfo : EIATTR_MAX_THREADS
	.align		4
.L_37:
        /*02dc*/ 	.byte	0x04, 0x05
        /*02de*/ 	.short	(.L_39 - .L_38)
.L_38:
        /*02e0*/ 	.word	0x00000180
        /*02e4*/ 	.word	0x00000001
        /*02e8*/ 	.word	0x00000001


	//----- nvinfo : EIATTR_CRS_STACK_SIZE
	.align		4
.L_39:
        /*02ec*/ 	.byte	0x04, 0x1e
        /*02ee*/ 	.short	(.L_41 - .L_40)
.L_40:
        /*02f0*/ 	.word	0x00000000


	//----- nvinfo : EIATTR_CBANK_PARAM_SIZE
	.align		4
.L_41:
        /*02f4*/ 	.byte	0x03, 0x19
        /*02f6*/ 	.short	0x0470


	//----- nvinfo : EIATTR_PARAM_CBANK
	.align		4
        /*02f8*/ 	.byte	0x04, 0x0a
        /*02fa*/ 	.short	(.L_43 - .L_42)
	.align		4
.L_42:
        /*02fc*/ 	.word	index@(.nv.constant0._ZN7cutlass13device_kernelINS_4gemm6kernel13GemmUniversalIN4cute5tupleIJiiiiEEENS1_10collective13CollectiveMmaINS1_34MainloopSm90TmaGmmaWarpSpecializedILi6ENS5_IJNS4_1CILi1EEESB_SB_EEENS1_35KernelTmaWarpSpecializedCooperativeEEENS5_IJNSA_ILi128EEESF_NSA_ILi32EEEEEEfNS5_IJlSB_lEEEfSI_NS4_8TiledMMAINS4_8MMA_AtomIJNS4_4SM904GMMA30MMA_64x128x8_F32TF32TF32_SS_TNILNSM_7ScaleInE1ELSO_1EEEEEENS4_6LayoutINS5_IJNSA_ILi2EEESB_SB_EEENS5_IJSB_NSA_ILi0EEESU_EEEEENS5_IJNS4_10UnderscoreESX_SX_EEEEENS4_13SM90_TMA_LOADENS4_14ComposedLayoutINS4_7SwizzleILi3ELi4ELi3EEENS4_18smem_ptr_flag_bitsILi32EEENSR_INS5_IJNSA_ILi8EEESG_EEENS5_IJSG_SB_EEEEEEEvNS4_8identityES10_S1A_vS1B_EENS_8epilogue10collective6detail29Sm90TmaWarpSpecializedAdapterINS1E_15DefaultEpilogueIfSI_SI_NS1D_6thread17LinearCombinationIfLi1EffLNS1I_9ScaleType4KindE0ELNS_15FloatRoundStyleE2EfEENS1_15EpilogueDefaultEEEEEvvEEEEvNT_6ParamsE)
        /*0300*/ 	.short	0x0210
        /*0302*/ 	.short	0x0470


	//----- nvinfo : EIATTR_SW_WAR
	.align		4
.L_43:
        /*0304*/ 	.byte	0x04, 0x36
        /*0306*/ 	.short	(.L_45 - .L_44)
.L_44:
        /*0308*/ 	.word	0x00000008
.L_45:


//--------------------- .nv.callgraph             --------------------------
	.section	.nv.callgraph,"",@"SHT_CUDA_CALLGRAPH"
	.align	4
	.sectionentsize	8
	.align		4
        /*0000*/ 	.word	0x00000000
	.align		4
        /*0004*/ 	.word	0xffffffff
	.align		4
        /*0008*/ 	.word	index@(_ZN7cutlass13device_kernelINS_4gemm6kernel13GemmUniversalIN4cute5tupleIJiiiiEEENS1_10collective13CollectiveMmaINS1_34MainloopSm90TmaGmmaWarpSpecializedILi6ENS5_IJNS4_1CILi1EEESB_SB_EEENS1_35KernelTmaWarpSpecializedCooperativeEEENS5_IJNSA_ILi128EEESF_NSA_ILi32EEEEEEfNS5_IJlSB_lEEEfSI_NS4_8TiledMMAINS4_8MMA_AtomIJNS4_4SM904GMMA30MMA_64x128x8_F32TF32TF32_SS_TNILNSM_7ScaleInE1ELSO_1EEEEEENS4_6LayoutINS5_IJNSA_ILi2EEESB_SB_EEENS5_IJSB_NSA_ILi0EEESU_EEEEENS5_IJNS4_10UnderscoreESX_SX_EEEEENS4_13SM90_TMA_LOADENS4_14ComposedLayoutINS4_7SwizzleILi3ELi4ELi3EEENS4_18smem_ptr_flag_bitsILi32EEENSR_INS5_IJNSA_ILi8EEESG_EEENS5_IJSG_SB_EEEEEEEvNS4_8identityES10_S1A_vS1B_EENS_8epilogue10collective6detail29Sm90TmaWarpSpecializedAdapterINS1E_15DefaultEpilogueIfSI_SI_NS1D_6thread17LinearCombinationIfLi1EffLNS1I_9ScaleType4KindE0ELNS_15FloatRoundStyleE2EfEENS1_15EpilogueDefaultEEEEEvvEEEEvNT_6ParamsE)
	.align		4
        /*000c*/ 	.word	index@(__assertfail)
	.align		4
        /*0010*/ 	.word	0x00000000
	.align		4
        /*0014*/ 	.word	0xfffffffe
	.align		4
        /*0018*/ 	.word	0x00000000
	.align		4
        /*001c*/ 	.word	0xfffffffd
	.align		4
        /*0020*/ 	.word	0x00000000
	.align		4
        /*0024*/ 	.word	0xfffffffc


//--------------------- .nv.constant4             --------------------------
	.section	.nv.constant4,"a",@progbits
	.align	8
	.align		8
.nv.constant4:
        /*0000*/ 	.dword	__assertfail
	.align		8
        /*0008*/ 	.dword	__unnamed_1
	.align		8
        /*0010*/ 	.dword	_ZN40_INTERNAL_c7f6d817_4_k_cu_ab6a14d8_209694cuda3std3__45__cpo5beginE
	.align		8
        /*0018*/ 	.dword	_ZN40_INTERNAL_c7f6d817_4_k_cu_ab6a14d8_209694cuda3std3__45__cpo3endE
	.align		8
        /*0020*/ 	.dword	_ZN40_INTERNAL_c7f6d817_4_k_cu_ab6a14d8_209694cuda3std3__45__cpo6cbeginE
	.align		8
        /*0028*/ 	.dword	_ZN40_INTERNAL_c7f6d817_4_k_cu_ab6a14d8_209694cuda3std3__45__cpo4cendE
	.align		8
        /*0030*/ 	.dword	_ZN40_INTERNAL_c7f6d817_4_k_cu_ab6a14d8_209694cuda3std3__442_GLOBAL__N__c7f6d817_4_k_cu_ab6a14d8_209696ignoreE
	.align		8
        /*0038*/ 	.dword	_ZN40_INTERNAL_c7f6d817_4_k_cu_ab6a14d8_209694cuda3std3__419piecewise_constructE
	.align		8
        /*0040*/ 	.dword	_ZN40_INTERNAL_c7f6d817_4_k_cu_ab6a14d8_209694cuda3std3__48in_placeE
	.align		8
        /*0048*/ 	.dword	_ZN40_INTERNAL_c7f6d817_4_k_cu_ab6a14d8_209694cuda3std6ranges3__45__cpo4swapE
	.align		8
        /*0050*/ 	.dword	_ZN40_INTERNAL_c7f6d817_4_k_cu_ab6a14d8_209694cuda3std6ranges3__45__cpo9iter_moveE
	.align		8
        /*0058*/ 	.dword	_ZN40_INTERNAL_c7f6d817_4_k_cu_ab6a14d8_209694cute7productE
	.align		8
        /*0060*/ 	.dword	_ZN40_INTERNAL_c7f6d817_4_k_cu_ab6a14d8_209694cute1_E
	.align		8
        /*0068*/ 	.dword	$str$22
	.align		8
        /*0070*/ 	.dword	$str$23


//--------------------- .text._ZN7cutlass13device_kernelINS_4gemm6kernel13GemmUniversalIN4cute5tupleIJiiiiEEENS1_10collective13CollectiveMmaINS1_34MainloopSm90TmaGmmaWarpSpecializedILi6ENS5_IJNS4_1CILi1EEESB_SB_EEENS1_35KernelTmaWarpSpecializedCooperativeEEENS5_IJNSA_ILi128EEESF_NSA_ILi32EEEEEEfNS5_IJlSB_lEEEfSI_NS4_8TiledMMAINS4_8MMA_AtomIJNS4_4SM904GMMA30MMA_64x128x8_F32TF32TF32_SS_TNILNSM_7ScaleInE1ELSO_1EEEEEENS4_6LayoutINS5_IJNSA_ILi2EEESB_SB_EEENS5_IJSB_NSA_ILi0EEESU_EEEEENS5_IJNS4_10UnderscoreESX_SX_EEEEENS4_13SM90_TMA_LOADENS4_14ComposedLayoutINS4_7SwizzleILi3ELi4ELi3EEENS4_18smem_ptr_flag_bitsILi32EEENSR_INS5_IJNSA_ILi8EEESG_EEENS5_IJSG_SB_EEEEEEEvNS4_8identityES10_S1A_vS1B_EENS_8epilogue10collective6detail29Sm90TmaWarpSpecializedAdapterINS1E_15DefaultEpilogueIfSI_SI_NS1D_6thread17LinearCombinationIfLi1EffLNS1I_9ScaleType4KindE0ELNS_15FloatRoundStyleE2EfEENS1_15EpilogueDefaultEEEEEvvEEEEvNT_6ParamsE --------------------------
	.section	.text._ZN7cutlass13device_kernelINS_4gemm6kernel13GemmUniversalIN4cute5tupleIJiiiiEEENS1_10collective13CollectiveMmaINS1_34MainloopSm90TmaGmmaWarpSpecializedILi6ENS5_IJNS4_1CILi1EEESB_SB_EEENS1_35KernelTmaWarpSpecializedCooperativeEEENS5_IJNSA_ILi128EEESF_NSA_ILi32EEEEEEfNS5_IJlSB_lEEEfSI_NS4_8TiledMMAINS4_8MMA_AtomIJNS4_4SM904GMMA30MMA_64x128x8_F32TF32TF32_SS_TNILNSM_7ScaleInE1ELSO_1EEEEEENS4_6LayoutINS5_IJNSA_ILi2EEESB_SB_EEENS5_IJSB_NSA_ILi0EEESU_EEEEENS5_IJNS4_10UnderscoreESX_SX_EEEEENS4_13SM90_TMA_LOADENS4_14ComposedLayoutINS4_7SwizzleILi3ELi4ELi3EEENS4_18smem_ptr_flag_bitsILi32EEENSR_INS5_IJNSA_ILi8EEESG_EEENS5_IJSG_SB_EEEEEEEvNS4_8identityES10_S1A_vS1B_EENS_8epilogue10collective6detail29Sm90TmaWarpSpecializedAdapterINS1E_15DefaultEpilogueIfSI_SI_NS1D_6thread17LinearCombinationIfLi1EffLNS1I_9ScaleType4KindE0ELNS_15FloatRoundStyleE2EfEENS1_15EpilogueDefaultEEEEEvvEEEEvNT_6ParamsE,"ax",@progbits
	.align	128
.text._ZN7cutlass13device_kernelINS_4gemm6kernel13GemmUniversalIN4cute5tupleIJiiiiEEENS1_10collective13CollectiveMmaINS1_34MainloopSm90TmaGmmaWarpSpecializedILi6ENS5_IJNS4_1CILi1EEESB_SB_EEENS1_35KernelTmaWarpSpecializedCooperativeEEENS5_IJNSA_ILi128EEESF_NSA_ILi32EEEEEEfNS5_IJlSB_lEEEfSI_NS4_8TiledMMAINS4_8MMA_AtomIJNS4_4SM904GMMA30MMA_64x128x8_F32TF32TF32_SS_TNILNSM_7ScaleInE1ELSO_1EEEEEENS4_6LayoutINS5_IJNSA_ILi2EEESB_SB_EEENS5_IJSB_NSA_ILi0EEESU_EEEEENS5_IJNS4_10UnderscoreESX_SX_EEEEENS4_13SM90_TMA_LOADENS4_14ComposedLayoutINS4_7SwizzleILi3ELi4ELi3EEENS4_18smem_ptr_flag_bitsILi32EEENSR_INS5_IJNSA_ILi8EEESG_EEENS5_IJSG_SB_EEEEEEEvNS4_8identityES10_S1A_vS1B_EENS_8epilogue10collective6detail29Sm90TmaWarpSpecializedAdapterINS1E_15DefaultEpilogueIfSI_SI_NS1D_6thread17LinearCombinationIfLi1EffLNS1I_9ScaleType4KindE0ELNS_15FloatRoundStyleE2EfEENS1_15EpilogueDefaultEEEEEvvEEEEvNT_6ParamsE:
        .type           _ZN7cutlass13device_kernelINS_4gemm6kernel13GemmUniversalIN4cute5tupleIJiiiiEEENS1_10collective13CollectiveMmaINS1_34MainloopSm90TmaGmmaWarpSpecializedILi6ENS5_IJNS4_1CILi1EEESB_SB_EEENS1_35KernelTmaWarpSpecializedCooperativeEEENS5_IJNSA_ILi128EEESF_NSA_ILi32EEEEEEfNS5_IJlSB_lEEEfSI_NS4_8TiledMMAINS4_8MMA_AtomIJNS4_4SM904GMMA30MMA_64x128x8_F32TF32TF32_SS_TNILNSM_7ScaleInE1ELSO_1EEEEEENS4_6LayoutINS5_IJNSA_ILi2EEESB_SB_EEENS5_IJSB_NSA_ILi0EEESU_EEEEENS5_IJNS4_10UnderscoreESX_SX_EEEEENS4_13SM90_TMA_LOADENS4_14ComposedLayoutINS4_7SwizzleILi3ELi4ELi3EEENS4_18smem_ptr_flag_bitsILi32EEENSR_INS5_IJNSA_ILi8EEESG_EEENS5_IJSG_SB_EEEEEEEvNS4_8identityES10_S1A_vS1B_EENS_8epilogue10collective6detail29Sm90TmaWarpSpecializedAdapterINS1E_15DefaultEpilogueIfSI_SI_NS1D_6thread17LinearCombinationIfLi1EffLNS1I_9ScaleType4KindE0ELNS_15FloatRoundStyleE2EfEENS1_15EpilogueDefaultEEEEEvvEEEEvNT_6ParamsE,@function
        .size           _ZN7cutlass13device_kernelINS_4gemm6kernel13GemmUniversalIN4cute5tupleIJiiiiEEENS1_10collective13CollectiveMmaINS1_34MainloopSm90TmaGmmaWarpSpecializedILi6ENS5_IJNS4_1CILi1EEESB_SB_EEENS1_35KernelTmaWarpSpecializedCooperativeEEENS5_IJNSA_ILi128EEESF_NSA_ILi32EEEEEEfNS5_IJlSB_lEEEfSI_NS4_8TiledMMAINS4_8MMA_AtomIJNS4_4SM904GMMA30MMA_64x128x8_F32TF32TF32_SS_TNILNSM_7ScaleInE1ELSO_1EEEEEENS4_6LayoutINS5_IJNSA_ILi2EEESB_SB_EEENS5_IJSB_NSA_ILi0EEESU_EEEEENS5_IJNS4_10UnderscoreESX_SX_EEEEENS4_13SM90_TMA_LOADENS4_14ComposedLayoutINS4_7SwizzleILi3ELi4ELi3EEENS4_18smem_ptr_flag_bitsILi32EEENSR_INS5_IJNSA_ILi8EEESG_EEENS5_IJSG_SB_EEEEEEEvNS4_8identityES10_S1A_vS1B_EENS_8epilogue10collective6detail29Sm90TmaWarpSpecializedAdapterINS1E_15DefaultEpilogueIfSI_SI_NS1D_6thread17LinearCombinationIfLi1EffLNS1I_9ScaleType4KindE0ELNS_15FloatRoundStyleE2EfEENS1_15EpilogueDefaultEEEEEvvEEEEvNT_6ParamsE,(.L_x_198 - _ZN7cutlass13device_kernelINS_4gemm6kernel13GemmUniversalIN4cute5tupleIJiiiiEEENS1_10collective13CollectiveMmaINS1_34MainloopSm90TmaGmmaWarpSpecializedILi6ENS5_IJNS4_1CILi1EEESB_SB_EEENS1_35KernelTmaWarpSpecializedCooperativeEEENS5_IJNSA_ILi128EEESF_NSA_ILi32EEEEEEfNS5_IJlSB_lEEEfSI_NS4_8TiledMMAINS4_8MMA_AtomIJNS4_4SM904GMMA30MMA_64x128x8_F32TF32TF32_SS_TNILNSM_7ScaleInE1ELSO_1EEEEEENS4_6LayoutINS5_IJNSA_ILi2EEESB_SB_EEENS5_IJSB_NSA_ILi0EEESU_EEEEENS5_IJNS4_10UnderscoreESX_SX_EEEEENS4_13SM90_TMA_LOADENS4_14ComposedLayoutINS4_7SwizzleILi3ELi4ELi3EEENS4_18smem_ptr_flag_bitsILi32EEENSR_INS5_IJNSA_ILi8EEESG_EEENS5_IJSG_SB_EEEEEEEvNS4_8identityES10_S1A_vS1B_EENS_8epilogue10collective6detail29Sm90TmaWarpSpecializedAdapterINS1E_15DefaultEpilogueIfSI_SI_NS1D_6thread17LinearCombinationIfLi1EffLNS1I_9ScaleType4KindE0ELNS_15FloatRoundStyleE2EfEENS1_15EpilogueDefaultEEEEEvvEEEEvNT_6ParamsE)
        .other          _ZN7cutlass13device_kernelINS_4gemm6kernel13GemmUniversalIN4cute5tupleIJiiiiEEENS1_10collective13CollectiveMmaINS1_34MainloopSm90TmaGmmaWarpSpecializedILi6ENS5_IJNS4_1CILi1EEESB_SB_EEENS1_35KernelTmaWarpSpecializedCooperativeEEENS5_IJNSA_ILi128EEESF_NSA_ILi32EEEEEEfNS5_IJlSB_lEEEfSI_NS4_8TiledMMAINS4_8MMA_AtomIJNS4_4SM904GMMA30MMA_64x128x8_F32TF32TF32_SS_TNILNSM_7ScaleInE1ELSO_1EEEEEENS4_6LayoutINS5_IJNSA_ILi2EEESB_SB_EEENS5_IJSB_NSA_ILi0EEESU_EEEEENS5_IJNS4_10UnderscoreESX_SX_EEEEENS4_13SM90_TMA_LOADENS4_14ComposedLayoutINS4_7SwizzleILi3ELi4ELi3EEENS4_18smem_ptr_flag_bitsILi32EEENSR_INS5_IJNSA_ILi8EEESG_EEENS5_IJSG_SB_EEEEEEEvNS4_8identityES10_S1A_vS1B_EENS_8epilogue10collective6detail29Sm90TmaWarpSpecializedAdapterINS1E_15DefaultEpilogueIfSI_SI_NS1D_6thread17LinearCombinationIfLi1EffLNS1I_9ScaleType4KindE0ELNS_15FloatRoundStyleE2EfEENS1_15EpilogueDefaultEEEEEvvEEEEvNT_6ParamsE,@"STO_CUDA_ENTRY STV_DEFAULT"
_ZN7cutlass13device_kernelINS_4gemm6kernel13GemmUniversalIN4cute5tupleIJiiiiEEENS1_10collective13CollectiveMmaINS1_34MainloopSm90TmaGmmaWarpSpecializedILi6ENS5_IJNS4_1CILi1EEESB_SB_EEENS1_35KernelTmaWarpSpecializedCooperativeEEENS5_IJNSA_ILi128EEESF_NSA_ILi32EEEEEEfNS5_IJlSB_lEEEfSI_NS4_8TiledMMAINS4_8MMA_AtomIJNS4_4SM904GMMA30MMA_64x128x8_F32TF32TF32_SS_TNILNSM_7ScaleInE1ELSO_1EEEEEENS4_6LayoutINS5_IJNSA_ILi2EEESB_SB_EEENS5_IJSB_NSA_ILi0EEESU_EEEEENS5_IJNS4_10UnderscoreESX_SX_EEEEENS4_13SM90_TMA_LOADENS4_14ComposedLayoutINS4_7SwizzleILi3ELi4ELi3EEENS4_18smem_ptr_flag_bitsILi32EEENSR_INS5_IJNSA_ILi8EEESG_EEENS5_IJSG_SB_EEEEEEEvNS4_8identityES10_S1A_vS1B_EENS_8epilogue10collective6detail29Sm90TmaWarpSpecializedAdapterINS1E_15DefaultEpilogueIfSI_SI_NS1D_6thread17LinearCombinationIfLi1EffLNS1I_9ScaleType4KindE0ELNS_15FloatRoundStyleE2EfEENS1_15EpilogueDefaultEEEEEvvEEEEvNT_6ParamsE:
[----:B------:R-:W0:Y:S01]  /*0000*/  LDC R1, c[0x0][0x28] ;  /* 0x00000a00ff017b82 */ /* 0x000e220000000800 */
[----:B------:R-:W1:Y:S01]  /*0010*/  S2R R3, SR_TID.X ;  /* 0x0000000000037919 */ /* 0x000e620000002100 */
[----:B------:R-:W-:Y:S01]  /*0020*/  ELECT P0, URZ, PT ;  /* 0x00000000003f782f */ /* 0x000fe20003800000 */
[----:B------:R-:W-:Y:S01]  /*0030*/  BSSY B0, `(.L_x_0) ;  /* 0x000000f000007945 */ /* 0x000fe20003800000 */
[--C-:B-1----:R-:W-:Y:S02]  /*0040*/  SHF.R.U32.HI R0, RZ, 0x5, R3.reuse ;  /* 0x00000005ff007819 */ /* 0x102fe40000011603 */
[----:B------:R-:W-:-:S03]  /*0050*/  SHF.R.U32.HI R14, RZ, 0x7, R3 ;  /* 0x00000007ff0e7819 */ /* 0x000fc60000011603 */
[----:B------:R-:W1:Y:S04]  /*0060*/  SHFL.IDX PT, R4, R0, RZ, 0x1f ;  /* 0x00001fff00047589 */ /* 0x000e6800000e0000 */
[----:B------:R2:W3:Y:S01]  /*0070*/  SHFL.IDX PT, R10, R14, RZ, 0x1f ;  /* 0x00001fff0e0a7589 */ /* 0x0004e200000e0000 */
[----:B-1----:R-:W-:-:S13]  /*0080*/  ISETP.NE.OR P0, PT, R4, RZ, !P0 ;  /* 0x000000ff0400720c */ /* 0x002fda0004705670 */
[----:B0-23--:R-:W-:Y:S05]  /*0090*/  @P0 BRA `(.L_x_1) ;  /* 0x0000000000200947 */ /* 0x00dfea0003800000 */
[----:B------:R-:W-:Y:S02]  /*00a0*/  ULDC.64 UR4, c[0x0][0x198] ;  /* 0x0000660000047ab9 */ /* 0x000fe40000000a00 */
[----:B------:R-:W-:Y:S02]  /*00b0*/  UIADD3 UR6, UP0, UR4, 0xf0, URZ ;  /* 0x000000f004067890 */ /* 0x000fe4000ff1e03f */
[----:B------:R-:W-:Y:S02]  /*00c0*/  UIADD3 UR4, UP1, UR4, 0x1f0, URZ ;  /* 0x000001f004047890 */ /* 0x000fe4000ff3e03f */
[----:B------:R-:W-:Y:S02]  /*00d0*/  UIADD3.X UR7, URZ, UR5, URZ, UP0, !UPT ;  /* 0x000000053f077290 */ /* 0x000fe400087fe43f */
[----:B------:R-:W-:-:S07]  /*00e0*/  UIADD3.X UR5, URZ, UR5, URZ, UP1, !UPT ;  /* 0x000000053f057290 */ /* 0x000fce0008ffe43f */
[----:B------:R0:W-:Y:S02]  /*00f0*/  UTMACCTL.PF [UR6] ;  /* 0x00000000060079b9 */ /* 0x0001e40008040000 */
[----:B------:R0:W-:Y:S02]  /*0100*/  UTMACCTL.PF [UR4] ;  /* 0x00000000040079b9 */ /* 0x0001e40008040000 */
[----:B0-----:R-:W-:Y:S01]  /*0110*/  NOP ;  /* 0x0000000000007918 */ /* 0x001fe20000000000 */
.L_x_1:
[----:B------:R-:W-:Y:S05]  /*0120*/  BSYNC B0 ;  /* 0x0000000000007941 */ /* 0x000fea0003800000 */
.L_x_0:
[----:B------:R-:W0:Y:S02]  /*0130*/  SHFL.IDX PT, R2, R0, RZ, 0x1f ;  /* 0x00001fff00027589 */ /* 0x000e2400000e0000 */
[----:B0-----:R-:W-:-:S13]  /*0140*/  ISETP.NE.AND P0, PT, R2, RZ, PT ;  /* 0x000000ff0200720c */ /* 0x001fda0003f05270 */
[----:B------:R-:W-:Y:S05]  /*0150*/  @P0 BRA `(.L_x_2) ;  /* 0x0000000000680947 */ /* 0x000fea0003800000 */
[----:B------:R-:W0:Y:S01]  /*0160*/  S2UR UR8, SR_CgaCtaId ;  /* 0x00000000000879c3 */ /* 0x000e220000008800 */
[----:B------:R-:W-:Y:S01]  /*0170*/  UMOV UR4, 0x400 ;  /* 0x0000040000047882 */ /* 0x000fe20000000000 */
[----:B------:R-:W-:Y:S01]  /*0180*/  UMOV UR5, 0x1 ;  /* 0x0000000100057882 */ /* 0x000fe20000000000 */
[----:B------:R-:W-:Y:S01]  /*0190*/  UMOV UR6, 0x100 ;  /* 0x0000010000067882 */ /* 0x000fe20000000000 */
[----:B------:R-:W-:Y:S01]  /*01a0*/  ELECT P0, URZ, PT ;  /* 0x00000000003f782f */ /* 0x000fe20003800000 */
[----:B------:R-:W-:-:S04]  /*01b0*/  UIADD3 UR6, -UR6, 0x100000, URZ ;  /* 0x0010000006067890 */ /* 0x000fc8000fffe13f */
[----:B------:R-:W-:Y:S02]  /*01c0*/  USHF.L.U32 UR7, UR6, 0xb, URZ ;  /* 0x0000000b06077899 */ /* 0x000fe4000800063f */
[----:B------:R-:W-:Y:S02]  /*01d0*/  USHF.L.U32 UR6, UR6, 0x1, URZ ;  /* 0x0000000106067899 */ /* 0x000fe4000800063f */
[----:B0-----:R-:W-:Y:S02]  /*01e0*/  ULEA UR8, UR8, UR4, 0x18 ;  /* 0x0000000408087291 */ /* 0x001fe4000f8ec03f */
[----:B------:R-:W-:-:S04]  /*01f0*/  UIADD3 UR4, -UR5, 0x100000, URZ ;  /* 0x0010000005047890 */ /* 0x000fc8000fffe13f */
[----:B------:R-:W-:Y:S02]  /*0200*/  USHF.L.U32 UR5, UR4, 0xb, URZ ;  /* 0x0000000b04057899 */ /* 0x000fe4000800063f */
[----:B------:R-:W-:Y:S01]  /*0210*/  USHF.L.U32 UR4, UR4, 0x1, URZ ;  /* 0x0000000104047899 */ /* 0x000fe2000800063f */
[----:B------:R-:W0:Y:S11]  /*0220*/  FENCE.VIEW.ASYNC.S ;  /* 0x00000000000073c6 */ /* 0x000e360000000000 */
[----:B0-----:R0:W1:Y:S01]  /*0230*/  SYNCS.EXCH.64 URZ, [UR8], UR4 ;  /* 0x00000004083f75b2 */ /* 0x0010620008000100 */
[----:B------:R0:W2:Y:S01]  /*0240*/  SYNCS.EXCH.64 URZ, [UR8+0x30], UR6 ;  /* 0x00003006083f75b2 */ /* 0x0000a20008000100 */
[----:B------:R0:W3:Y:S01]  /*0250*/  SYNCS.EXCH.64 URZ, [UR8+0x8], UR4 ;  /* 0x00000804083f75b2 */ /* 0x0000e20008000100 */
[----:B------:R0:W4:Y:S01]  /*0260*/  SYNCS.EXCH.64 URZ, [UR8+0x38], UR6 ;  /* 0x00003806083f75b2 */ /* 0x0001220008000100 */
[----:B------:R0:W0:Y:S01]  /*0270*/  SYNCS.EXCH.64 URZ, [UR8+0x10], UR4 ;  /* 0x00001004083f75b2 */ /* 0x0000220008000100 */
[----:B------:R0:W0:Y:S01]  /*0280*/  SYNCS.EXCH.64 URZ, [UR8+0x40], UR6 ;  /* 0x00004006083f75b2 */ /* 0x0000220008000100 */
[----:B------:R0:W0:Y:S01]  /*0290*/  SYNCS.EXCH.64 URZ, [UR8+0x18], UR4 ;  /* 0x00001804083f75b2 */ /* 0x0000220008000100 */
[----:B------:R0:W0:Y:S01]  /*02a0*/  SYNCS.EXCH.64 URZ, [UR8+0x48], UR6 ;  /* 0x00004806083f75b2 */ /* 0x0000220008000100 */
[----:B------:R0:W0:Y:S01]  /*02b0*/  SYNCS.EXCH.64 URZ, [UR8+0x20], UR4 ;  /* 0x00002004083f75b2 */ /* 0x0000220008000100 */
[----:B------:R0:W0:Y:S01]  /*02c0*/  SYNCS.EXCH.64 URZ, [UR8+0x50], UR6 ;  /* 0x00005006083f75b2 */ /* 0x0000220008000100 */
[----:B------:R0:W0:Y:S01]  /*02d0*/  SYNCS.EXCH.64 URZ, [UR8+0x28], UR4 ;  /* 0x00002804083f75b2 */ /* 0x0000220008000100 */
[----:B------:R0:W0:Y:S01]  /*02e0*/  SYNCS.EXCH.64 URZ, [UR8+0x58], UR6 ;  /* 0x00005806083f75b2 */ /* 0x0000220008000100 */
[----:B------:R-:W-:Y:S01]  /*02f0*/  NOP ;  /* 0x0000000000007918 */ /* 0x000fe20000000000 */
.L_x_2:
[----:B------:R-:W5:Y:S01]  /*0300*/  SHFL.IDX PT, R0, R0, RZ, 0x1f ;  /* 0x00001fff00007589 */ /* 0x000f6200000e0000 */
[----:B------:R-:W-:Y:S01]  /*0310*/  ELECT P0, URZ, PT ;  /* 0x00000000003f782f */ /* 0x000fe20003800000 */
[----:B------:R-:W1:Y:S01]  /*0320*/  LDC R2, c[0x0][0x65c] ;  /* 0x00019700ff027b82 */ /* 0x000e620000000800 */
[----:B------:R-:W-:Y:S01]  /*0330*/  SHF.R.S32.HI R7, RZ, 0x1f, R4 ;  /* 0x0000001fff077819 */ /* 0x000fe20000011404 */
[----:B------:R-:W2:Y:S01]  /*0340*/  S2R R5, SR_CTAID.Y ;  /* 0x0000000000057919 */ /* 0x000ea20000002600 */
[----:B0-----:R-:W-:Y:S01]  /*0350*/  UMOV UR4, 0x20 ;  /* 0x0000002000047882 */ /* 0x001fe20000000000 */
[----:B------:R-:W-:Y:S01]  /*0360*/  NOP ;  /* 0x0000000000007918 */ /* 0x000fe20000000000 */
[----:B------:R-:W-:Y:S01]  /*0370*/  LEA.HI R7, R7, R4, RZ, 0x2 ;  /* 0x0000000407077211 */ /* 0x000fe200078f10ff */
[----:B------:R-:W0:Y:S01]  /*0380*/  S2R R6, SR_CTAID.X ;  /* 0x0000000000067919 */ /* 0x000e220000002500 */
[----:B------:R-:W-:Y:S01]  /*0390*/  ISETP.NE.AND P2, PT, R10, RZ, PT ;  /* 0x000000ff0a00720c */ /* 0x000fe20003f45270 */
[----:B------:R-:W-:Y:S01]  /*03a0*/  NOP ;  /* 0x0000000000007918 */ /* 0x000fe20000000000 */
[----:B------:R-:W-:-:S02]  /*03b0*/  LOP3.LUT R7, R7, 0xfffffffc, RZ, 0xc0, !PT ;  /* 0xfffffffc07077812 */ /* 0x000fc400078ec0ff */
[----:B-----5:R-:W-:Y:S02]  /*03c0*/  ISETP.NE.OR P0, PT, R0, RZ, !P0 ;  /* 0x000000ff0000720c */ /* 0x020fe40004705670 */
[----:B-1----:R-:W-:-:S04]  /*03d0*/  ISETP.NE.AND P3, PT, R2, 0x1, PT ;  /* 0x000000010200780c */ /* 0x002fc80003f65270 */
[----:B------:R-:W-:Y:S01]  /*03e0*/  P2R R0, PR, RZ, 0x8 ;  /* 0x00000008ff007803 */ /* 0x000fe20000000000 */
[----:B------:R-:W-:Y:S01]  /*03f0*/  IMAD.IADD R0, R4, 0x1, -R7 ;  /* 0x0000000104007824 */ /* 0x000fe200078e0a07 */
[----:B------:R-:W-:Y:S01]  /*0400*/  LOP3.LUT R4, R3, 0x7f, RZ, 0xc0, !PT ;  /* 0x0000007f03047812 */ /* 0x000fe200078ec0ff */
[----:B------:R-:W-:-:S03]  /*0410*/  IMAD.MOV.U32 R7, RZ, RZ, RZ ;  /* 0x000000ffff077224 */ /* 0x000fc600078e00ff */
[----:B------:R-:W-:Y:S01]  /*0420*/  ISETP.NE.AND P1, PT, R0, 0x3, PT ;  /* 0x000000030000780c */ /* 0x000fe20003f25270 */
[----:B------:R-:W-:Y:S01]  /*0430*/  VOTEU.ALL UP0, P0 ;  /* 0x00000000003f7886 */ /* 0x000fe20000000000 */
[----:B------:R-:W-:Y:S01]  /*0440*/  VOTEU.ALL UP1, P0 ;  /* 0x00000000003f7886 */ /* 0x000fe20000020000 */
[----:B------:R-:W0:Y:S01]  /*0450*/  @P3 LDC R17, c[0x0][0x10] ;  /* 0x00000400ff113b82 */ /* 0x000e220000000800 */
[----:B--2---:R-:W-:Y:S02]  /*0460*/  @P3 IMAD.MOV.U32 R8, RZ, RZ, R5 ;  /* 0x000000ffff083224 */ /* 0x004fe400078e0005 */
[----:B------:R-:W-:Y:S01]  /*0470*/  @!UP0 UMOV UR6, 0x400 ;  /* 0x0000040000068882 */ /* 0x000fe20000000000 */
[----:B------:R-:W-:-:S04]  /*0480*/  @!UP0 UIADD3 UR4, -UR4, 0x100000, URZ ;  /* 0x0010000004048890 */ /* 0x000fc8000fffe13f */
[----:B------:R-:W-:Y:S02]  /*0490*/  @!UP0 USHF.L.U32 UR5, UR4, 0xb, URZ ;  /* 0x0000000b04058899 */ /* 0x000fe4000800063f */
[----:B------:R-:W-:Y:S01]  /*04a0*/  @!UP0 USHF.L.U32 UR4, UR4, 0x1, URZ ;  /* 0x0000000104048899 */ /* 0x000fe2000800063f */
[----:B------:R-:W-:Y:S01]  /*04b0*/  @P3 IMAD.MOV.U32 R9, RZ, RZ, RZ ;  /* 0x000000ffff093224 */ /* 0x000fe200078e00ff */
[----:B------:R-:W1:Y:S08]  /*04c0*/  @!UP0 S2UR UR7, SR_CgaCtaId ;  /* 0x00000000000789c3 */ /* 0x000e700000008800 */
[----:B------:R-:W2:Y:S01]  /*04d0*/  @!P3 LDC R11, c[0x0][0xc] ;  /* 0x00000300ff0bbb82 */ /* 0x000ea20000000800 */
[----:B0-----:R-:W-:Y:S01]  /*04e0*/  @P3 IMAD.WIDE.U32 R16, R6, R17, R8 ;  /* 0x0000001106103225 */ /* 0x001fe200078e0008 */
[----:B-1----:R-:W-:Y:S01]  /*04f0*/  @!UP0 ULEA UR8, UR7, UR6, 0x18 ;  /* 0x0000000607088291 */ /* 0x002fe2000f8ec03f */
[----:B------:R-:W-:-:S02]  /*0500*/  VOTEU.ALL UP0, P0 ;  /* 0x00000000003f7886 */ /* 0x000fc40000000000 */
[----:B------:R-:W-:Y:S01]  /*0510*/  ULDC UR6, c[0x0][0xc] ;  /* 0x0000030000067ab9 */ /* 0x000fe20000000800 */
[----:B------:R-:W-:Y:S01]  /*0520*/  ISETP.EQ.OR P0, PT, R0, RZ, !P1 ;  /* 0x000000ff0000720c */ /* 0x000fe20004f02670 */
[----:B------:R-:W-:-:S03]  /*0530*/  ULDC UR7, c[0x0][0x10] ;  /* 0x0000040000077ab9 */ /* 0x000fc60000000800 */
[C---:B------:R-:W-:Y:S01]  /*0540*/  ISETP.EQ.AND P0, PT, R10.reuse, RZ, P0 ;  /* 0x000000ff0a00720c */ /* 0x040fe20000702270 */
[----:B------:R-:W-:Y:S02]  /*0550*/  VIADD R10, R10, 0xffffffff ;  /* 0xffffffff0a0a7836 */ /* 0x000fe40000000000 */
[----:B--2---:R-:W-:Y:S01]  /*0560*/  @!P3 IMAD.WIDE.U32 R8, R11, R5, R6 ;  /* 0x000000050b08b225 */ /* 0x004fe200078e0006 */
[----:B------:R-:W0:Y:S02]  /*0570*/  FENCE.VIEW.ASYNC.S ;  /* 0x00000000000073c6 */ /* 0x000e240000000000 */
[----:B0-----:R-:W3:Y:S01]  /*0580*/  @!UP0 SYNCS.EXCH.64 URZ, [UR8+0x70], UR4 ;  /* 0x00007004083f85b2 */ /* 0x001ee20008000100 */
[----:B------:R-:W-:Y:S01]  /*0590*/  SEL R18, RZ, 0x1, !P0 ;  /* 0x00000001ff127807 */ /* 0x000fe20004000000 */
[----:B------:R-:W-:Y:S01]  /*05a0*/  @P3 IMAD.MOV.U32 R11, RZ, RZ, RZ ;  /* 0x000000ffff0b3224 */ /* 0x000fe200078e00ff */
[----:B------:R-:W-:Y:S01]  /*05b0*/  ISETP.GE.U32.AND P1, PT, R10, 0x2, PT ;  /* 0x000000020a00780c */ /* 0x000fe20003f26070 */
[----:B------:R-:W-:-:S02]  /*05c0*/  @!P3 IMAD.MOV.U32 R16, RZ, RZ, R8 ;  /* 0x000000ffff10b224 */ /* 0x000fc400078e0008 */
[----:B------:R-:W-:Y:S01]  /*05d0*/  @P3 IMAD.IADD R17, R17, 0x1, R11 ;  /* 0x0000000111113824 */ /* 0x000fe200078e020b */
[----:B------:R-:W-:Y:S01]  /*05e0*/  SEL R18, R18, 0x2, P1 ;  /* 0x0000000212127807 */ /* 0x000fe20000800000 */
[----:B------:R-:W-:Y:S01]  /*05f0*/  @!P3 IMAD.MOV.U32 R17, RZ, RZ, R9 ;  /* 0x000000ffff11b224 */ /* 0x000fe200078e0009 */
[----:B------:R0:W3:Y:S01]  /*0600*/  @!UP1 SYNCS.EXCH.64 URZ, [UR8+0x78], UR4 ;  /* 0x00007804083f95b2 */ /* 0x0000e20008000100 */
[----:B------:R-:W-:Y:S01]  /*0610*/  NOP ;  /* 0x0000000000007918 */ /* 0x000fe20000000000 */
[----:B0-----:R-:W-:-:S03]  /*0620*/  UIMAD.WIDE.U32 UR4, UR6, UR7, URZ ;  /* 0x00000007060472a5 */ /* 0x001fc6000f8e003f */
[----:B------:R-:W-:Y:S02]  /*0630*/  ULDC UR6, c[0x0][0x14] ;  /* 0x0000050000067ab9 */ /* 0x000fe40000000800 */
[----:B------:R-:W-:Y:S02]  /*0640*/  UIMAD.WIDE.U32 UR36, UR4, UR6, URZ ;  /* 0x00000006042472a5 */ /* 0x000fe4000f8e003f */
[----:B------:R-:W-:-:S04]  /*0650*/  UIMAD UR42, UR5, UR6, URZ ;  /* 0x00000006052a72a4 */ /* 0x000fc8000f8e023f */
[----:B------:R-:W-:Y:S01]  /*0660*/  UIADD3 UR42, UR37, UR42, URZ ;  /* 0x0000002a252a7290 */ /* 0x000fe2000fffe03f */
[----:B---34-:R-:W-:Y:S06]  /*0670*/  BAR.SYNC.DEFER_BLOCKING 0x0 ;  /* 0x0000000000007b1d */ /* 0x018fec0000010000 */
[----:B------:R-:W-:Y:S05]  /*0680*/  @!P2 BRA `(.L_x_3) ;  /* 0x000000500098a947 */ /* 0x000fea0003800000 */
[----:B------:R-:W-:-:S13]  /*0690*/  ISETP.GT.U32.AND P0, PT, R10, 0x1, PT ;  /* 0x000000010a00780c */ /* 0x000fda0003f04070 */
[----:B------:R-:W-:Y:S05]  /*06a0*/  @P0 EXIT ;  /* 0x000000000000094d */ /* 0x000fea0003800000 */
[----:B------:R-:W-:Y:S01]  /*06b0*/  ULDC.64 UR4, c[0x0][0x650] ;  /* 0x0001940000047ab9 */ /* 0x000fe20000000a00 */
[----:B------:R-:W-:Y:S01]  /*06c0*/  PRMT R0, RZ, 0x7610, R0 ;  /* 0x00007610ff007816 */ /* 0x000fe20000000000 */
[----:B------:R-:W-:Y:S01]  /*06d0*/  IMAD.MOV.U32 R101, RZ, RZ, -0x1 ;  /* 0xffffffffff657424 */ /* 0x000fe200078e00ff */
[----:B------:R-:W-:Y:S01]  /*06e0*/  ISETP.GE.U32.AND P0, PT, R16, UR4, PT ;  /* 0x0000000410007c0c */ /* 0x000fe2000bf06070 */
[----:B------:R-:W-:Y:S02]  /*06f0*/  IMAD.MOV.U32 R100, RZ, RZ, -0x1 ;  /* 0xffffffffff647424 */ /* 0x000fe400078e00ff */
[----:B------:R-:W-:Y:S01]  /*0700*/  IMAD.MOV.U32 R99, RZ, RZ, -0x1 ;  /* 0xffffffffff637424 */ /* 0x000fe200078e00ff */
[----:B------:R-:W-:-:S13]  /*0710*/  ISETP.GE.U32.AND.EX P0, PT, R17, UR5, PT, P0 ;  /* 0x0000000511007c0c */ /* 0x000fda000bf06100 */
[----:B------:R-:W-:Y:S05]  /*0720*/  @P0 BRA `(.L_x_4) ;  /* 0x0000000400540947 */ /* 0x000fea0003800000 */
[----:B------:R-:W0:Y:S01]  /*0730*/  LDC.64 R20, c[0x0][0x628] ;  /* 0x00018a00ff147b82 */ /* 0x000e220000000a00 */
[----:B------:R-:W-:Y:S02]  /*0740*/  IMAD.MOV.U32 R8, RZ, RZ, R16 ;  /* 0x000000ffff087224 */ /* 0x000fe400078e0010 */
[----:B------:R-:W-:-:S05]  /*0750*/  IMAD.MOV.U32 R9, RZ, RZ, R17 ;  /* 0x000000ffff097224 */ /* 0x000fca00078e0011 */
[----:B------:R-:W1:Y:S08]  /*0760*/  LDC R0, c[0x0][0x630] ;  /* 0x00018c00ff007b82 */ /* 0x000e700000000800 */
[----:B------:R-:W2:Y:S01]  /*0770*/  LDC.64 R22, c[0x0][0x620] ;  /* 0x00018800ff167b82 */ /* 0x000ea20000000a00 */
[----:B0-----:R-:W-:-:S04]  /*0780*/  ISETP.NE.U32.AND P0, PT, R20, RZ, PT ;  /* 0x000000ff1400720c */ /* 0x001fc80003f05070 */
[----:B------:R-:W-:-:S13]  /*0790*/  ISETP.NE.AND.EX P0, PT, R21, RZ, PT, P0 ;  /* 0x000000ff1500720c */ /* 0x000fda0003f05300 */
[----:B-12---:R-:W-:Y:S05]  /*07a0*/  @!P0 BRA `(.L_x_5) ;  /* 0x0000000000288947 */ /* 0x006fea0003800000 */
[----:B------:R-:W0:Y:S02]  /*07b0*/  LDC R13, c[0x0][0x634] ;  /* 0x00018d00ff0d7b82 */ /* 0x000e240000000800 */
[----:B0-----:R-:W-:-:S05]  /*07c0*/  IADD3 R13, P0, R16, R13, RZ ;  /* 0x0000000d100d7210 */ /* 0x001fca0007f1e0ff */
[----:B------:R-:W-:-:S04]  /*07d0*/  IMAD.X R15, RZ, RZ, R17, P0 ;  /* 0x000000ffff0f7224 */ /* 0x000fc800000e0611 */
[----:B------:R-:W-:-:S04]  /*07e0*/  IMAD.WIDE.U32 R8, R15, R20, RZ ;  /* 0x000000140f087225 */ /* 0x000fc800078e00ff */
[----:B------:R-:W-:-:S04]  /*07f0*/  IMAD.WIDE.U32 R10, P0, R13, R21, R8 ;  /* 0x000000150d0a7225 */ /* 0x000fc80007800008 */
[----:B------:R-:W-:-:S04]  /*0800*/  IMAD.WIDE.U32 R8, R13, R20, RZ ;  /* 0x000000140d087225 */ /* 0x000fc800078e00ff */
[----:B------:R-:W-:Y:S01]  /*0810*/  IMAD.X R13, RZ, RZ, RZ, P0 ;  /* 0x000000ffff0d7224 */ /* 0x000fe200000e06ff */
[----:B------:R-:W-:Y:S01]  /*0820*/  IADD3 RZ, P0, R9, R10, RZ ;  /* 0x0000000a09ff7210 */ /* 0x000fe20007f1e0ff */
[----:B------:R-:W-:-:S04]  /*0830*/  IMAD.MOV.U32 R12, RZ, RZ, R11 ;  /* 0x000000ffff0c7224 */ /* 0x000fc800078e000b */
[----:B------:R-:W-:-:S08]  /*0840*/  IMAD.WIDE.U32.X R8, R15, R21, R12, P0 ;  /* 0x000000150f087225 */ /* 0x000fd000000e040c */
.L_x_5:
[-CC-:B------:R-:W-:Y:S01]  /*0850*/  SHF.R.U64 R99, R8, R0.reuse, R9.reuse ;  /* 0x0000000008637219 */ /* 0x180fe20000001209 */
[----:B------:R-:W0:Y:S01]  /*0860*/  LDC R12, c[0x0][0x618] ;  /* 0x00018600ff0c7b82 */ /* 0x000e220000000800 */
[----:B------:R-:W-:Y:S01]  /*0870*/  SHF.R.U32.HI R7, RZ, R0, R9 ;  /* 0x00000000ff077219 */ /* 0x000fe20000011609 */
[----:B------:R-:W-:Y:S01]  /*0880*/  ULDC UR4, c[0x0][0x150] ;  /* 0x0000540000047ab9 */ /* 0x000fe20000000800 */
[----:B------:R-:W-:Y:S02]  /*0890*/  IADD3 R11, P0, RZ, -R99, RZ ;  /* 0x80000063ff0b7210 */ /* 0x000fe40007f1e0ff */
[----:B------:R-:W-:-:S03]  /*08a0*/  I2FP.F32.U32 R0, R6 ;  /* 0x0000000600007245 */ /* 0x000fc60000201000 */
[----:B------:R-:W1:Y:S01]  /*08b0*/  LDC.64 R30, c[0x0][0x640] ;  /* 0x00019000ff1e7b82 */ /* 0x000e620000000a00 */
[----:B------:R-:W-:Y:S02]  /*08c0*/  IMAD.X R13, RZ, RZ, ~R7, P0 ;  /* 0x000000ffff0d7224 */ /* 0x000fe400000e0e07 */
[----:B------:R-:W-:Y:S01]  /*08d0*/  FMUL R0, R0, UR4 ;  /* 0x0000000400007c20 */ /* 0x000fe20008400000 */
[----:B------:R-:W-:Y:S01]  /*08e0*/  IMAD.WIDE.U32 R8, R11, R22, R16 ;  /* 0x000000160b087225 */ /* 0x000fe200078e0010 */
[----:B------:R-:W-:-:S03]  /*08f0*/  ULDC UR4, c[0x0][0x154] ;  /* 0x0000550000047ab9 */ /* 0x000fc60000000800 */
[----:B------:R-:W-:Y:S01]  /*0900*/  IMAD R10, R13, R22, RZ ;  /* 0x000000160d0a7224 */ /* 0x000fe200078e02ff */
[----:B------:R-:W2:Y:S01]  /*0910*/  LDC R7, c[0x0][0x144] ;  /* 0x00005100ff077b82 */ /* 0x000ea20000000800 */
[----:B------:R-:W3:Y:S02]  /*0920*/  F2I.U32.TRUNC.NTZ R0, R0 ;  /* 0x0000000000007305 */ /* 0x000ee4000020f000 */
[----:B------:R-:W-:-:S04]  /*0930*/  IMAD R11, R11, R23, R10 ;  /* 0x000000170b0b7224 */ /* 0x000fc800078e020a */
[----:B------:R-:W-:Y:S01]  /*0940*/  IMAD.IADD R9, R9, 0x1, R11 ;  /* 0x0000000109097824 */ /* 0x000fe200078e020b */
[----:B------:R-:W4:Y:S01]  /*0950*/  LDC R24, c[0x0][0x608] ;  /* 0x00018200ff187b82 */ /* 0x000f220000000800 */
[----:B------:R-:W-:-:S03]  /*0960*/  IMAD.MOV.U32 R11, RZ, RZ, -0x1 ;  /* 0xffffffffff0b7424 */ /* 0x000fc600078e00ff */
[-CC-:B0-----:R-:W-:Y:S02]  /*0970*/  SHF.R.U64 R22, R8, R12.reuse, R9.reuse ;  /* 0x0000000c08167219 */ /* 0x181fe40000001209 */
[----:B------:R-:W-:Y:S02]  /*0980*/  I2FP.F32.U32 R8, R5 ;  /* 0x0000000500087245 */ /* 0x000fe40000201000 */
[----:B------:R-:W0:Y:S01]  /*0990*/  LDC R28, c[0x0][0x658] ;  /* 0x00019600ff1c7b82 */ /* 0x000e220000000800 */
[----:B-1----:R-:W-:Y:S01]  /*09a0*/  ISETP.NE.U32.AND P0, PT, R30, RZ, PT ;  /* 0x000000ff1e00720c */ /* 0x002fe20003f05070 */
[----:B---3--:R-:W-:Y:S02]  /*09b0*/  IMAD.MOV R10, RZ, RZ, -R0 ;  /* 0x000000ffff0a7224 */ /* 0x008fe400078e0a00 */
[----:B------:R-:W-:Y:S01]  /*09c0*/  FMUL R8, R8, UR4 ;  /* 0x0000000408087c20 */ /* 0x000fe20008400000 */
[----:B------:R-:W-:Y:S02]  /*09d0*/  SHF.R.U32.HI R9, RZ, R12, R9 ;  /* 0x0000000cff097219 */ /* 0x000fe40000011609 */
[----:B------:R-:W-:Y:S01]  /*09e0*/  ISETP.NE.AND.EX P0, PT, R31, RZ, PT, P0 ;  /* 0x000000ff1f00720c */ /* 0x000fe20003f05300 */
[----:B------:R1:W3:Y:S01]  /*09f0*/  F2I.U32.TRUNC.NTZ R15, R8 ;  /* 0x00000008000f7305 */ /* 0x0002e2000020f000 */
[----:B------:R-:W1:Y:S01]  /*0a00*/  LDC R20, c[0x0][0x148] ;  /* 0x00005200ff147b82 */ /* 0x000e620000000800 */
[----:B--2---:R-:W-:-:S07]  /*0a10*/  IMAD R0, R7, R10, R6 ;  /* 0x0000000a07007224 */ /* 0x004fce00078e0206 */
[----:B------:R-:W2:Y:S01]  /*0a20*/  LDC R26, c[0x0][0x600] ;  /* 0x00018000ff1a7b82 */ /* 0x000ea20000000800 */
[-CC-:B----4-:R-:W-:Y:S02]  /*0a30*/  SHF.R.U64 R32, R22, R24.reuse, R9.reuse ;  /* 0x0000001816207219 */ /* 0x190fe40000001209 */
[----:B------:R-:W-:Y:S01]  /*0a40*/  SHF.R.U32.HI R7, RZ, R24, R9 ;  /* 0x00000018ff077219 */ /* 0x000fe20000011609 */
[----:B------:R-:W-:-:S04]  /*0a50*/  IMAD.MOV.U32 R9, RZ, RZ, 0x1 ;  /* 0x00000001ff097424 */ /* 0x000fc800078e00ff */
[----:B------:R-:W4:Y:S01]  /*0a60*/  LDC R21, c[0x0][0x648] ;  /* 0x00019200ff157b82 */ /* 0x000f220000000800 */
[-C--:B0-----:R-:W-:Y:S02]  /*0a70*/  SHF.L.U32 R6, R11, R28.reuse, RZ ;  /* 0x0000001c0b067219 */ /* 0x081fe400000006ff */
[--C-:B------:R-:W-:Y:S02]  /*0a80*/  SHF.R.U64 R24, R32, R28, R7.reuse ;  /* 0x0000001c20187219 */ /* 0x100fe40000001207 */
[----:B------:R-:W-:Y:S02]  /*0a90*/  LOP3.LUT R13, RZ, R6, RZ, 0x33, !PT ;  /* 0x00000006ff0d7212 */ /* 0x000fe400078e33ff */
[-C--:B------:R-:W-:Y:S01]  /*0aa0*/  SHF.R.U32.HI R7, RZ, R28.reuse, R7 ;  /* 0x0000001cff077219 */ /* 0x080fe20000011607 */
[----:B------:R-:W0:Y:S01]  /*0ab0*/  LDC R23, c[0x0][0x638] ;  /* 0x00018e00ff177b82 */ /* 0x000e220000000800 */
[----:B------:R-:W-:Y:S01]  /*0ac0*/  SHF.L.U32 R12, R9, R28, RZ ;  /* 0x0000001c090c7219 */ /* 0x000fe200000006ff */
[----:B------:R-:W-:-:S06]  /*0ad0*/  IMAD.MOV.U32 R6, RZ, RZ, R24 ;  /* 0x000000ffff067224 */ /* 0x000fcc00078e0018 */
[----:B------:R-:W0:Y:S01]  /*0ae0*/  LDC R101, c[0x0][0x610] ;  /* 0x00018400ff657b82 */ /* 0x000e220000000800 */
[----:B-1-3--:R-:W-:Y:S05]  /*0af0*/  @!P0 BRA `(.L_x_6) ;  /* 0x0000000000288947 */ /* 0x00afea0003800000 */
[----:B------:R-:W1:Y:S02]  /*0b00*/  LDC R11, c[0x0][0x64c] ;  /* 0x00019300ff0b7b82 */ /* 0x000e640000000800 */
[----:B-1----:R-:W-:-:S05]  /*0b10*/  IADD3 R11, P0, R24, R11, RZ ;  /* 0x0000000b180b7210 */ /* 0x002fca0007f1e0ff */
        /* <DEDUP_REMOVED lines=8> */
.L_x_6:
[----:B----4-:R-:W-:Y:S01]  /*0ba0*/  SHF.R.U64 R6, R6, R21, R7 ;  /* 0x0000001506067219 */ /* 0x010fe20000001207 */
[----:B--2---:R-:W-:Y:S01]  /*0bb0*/  VIADD R7, R26, 0xffffffff ;  /* 0xffffffff1a077836 */ /* 0x004fe20000000000 */
[----:B------:R-:W-:Y:S01]  /*0bc0*/  LOP3.LUT R13, R32, R13, RZ, 0xc0, !PT ;  /* 0x0000000d200d7212 */ /* 0x000fe200078ec0ff */
[----:B------:R-:W-:Y:S02]  /*0bd0*/  IMAD.MOV R15, RZ, RZ, -R15 ;  /* 0x000000ffff0f7224 */ /* 0x000fe400078e0a0f */
[----:B------:R-:W-:Y:S02]  /*0be0*/  IMAD.MOV R8, RZ, RZ, -R6 ;  /* 0x000000ffff087224 */ /* 0x000fe400078e0a06 */
[----:B------:R-:W-:Y:S01]  /*0bf0*/  IMAD R13, R12, R6, R13 ;  /* 0x000000060c0d7224 */ /* 0x000fe200078e020d */
[----:B------:R-:W-:Y:S01]  /*0c00*/  LOP3.LUT R6, R22, R7, RZ, 0xc0, !PT ;  /* 0x0000000716067212 */ /* 0x000fe200078ec0ff */
[----:B------:R-:W-:Y:S02]  /*0c10*/  @P3 IMAD R0, R20, R15, R5 ;  /* 0x0000000f14003224 */ /* 0x000fe400078e0205 */
[----:B0-----:R-:W-:-:S02]  /*0c20*/  IMAD R5, R8, R23, R24 ;  /* 0x0000001708057224 */ /* 0x001fc400078e0218 */
[----:B------:R-:W-:Y:S02]  /*0c30*/  IMAD R101, R13, R101, R0 ;  /* 0x000000650d657224 */ /* 0x000fe400078e0200 */
[----:B------:R-:W-:Y:S02]  /*0c40*/  IMAD R6, R5, R26, R6 ;  /* 0x0000001a05067224 */ /* 0x000fe400078e0206 */
[----:B------:R-:W-:-:S03]  /*0c50*/  IMAD.MOV.U32 R0, RZ, RZ, 0x1 ;  /* 0x00000001ff007424 */ /* 0x000fc600078e00ff */
[----:B------:R-:W-:Y:S02]  /*0c60*/  SEL R100, R6, R101, !P3 ;  /* 0x0000006506647207 */ /* 0x000fe40005800000 */
[----:B------:R-:W-:-:S07]  /*0c70*/  SEL R101, R101, R6, !P3 ;  /* 0x0000000665657207 */ /* 0x000fce0005800000 */
.L_x_4:
[----:B------:R-:W-:-:S08]  /*0c80*/  NOP ;  /* 0x0000000000007918 */ /* 0x000fd00000000000 */
[----:B------:R-:W0:Y:S02]  /*0c90*/  USETMAXREG.TRY_ALLOC.CTAPOOL UP0, 0xe8 ;  /* 0x000000e8000079c8 */ /* 0x000e240008000600 */
[----:B0-----:R-:W-:-:S13]  /*0ca0*/  PLOP3.LUT P0, PT, PT, PT, UP0, 0x80, 0x0 ;  /* 0x000000000000781c */ /* 0x001fda0003f0f008 */
[----:B------:R-:W-:Y:S05]  /*0cb0*/  @!P0 BRA `(.L_x_4) ;  /* 0xfffffffc00f08947 */ /* 0x000fea000383ffff */
[----:B------:R-:W-:Y:S01]  /*0cc0*/  ULDC.64 UR4, c[0x0][0x598] ;  /* 0x0001660000047ab9 */ /* 0x000fe20000000a00 */
[----:B------:R-:W-:Y:S01]  /*0cd0*/  ULDC.64 UR38, c[0x0][0x208] ;  /* 0x0000820000267ab9 */ /* 0x000fe20000000a00 */
[----:B------:R-:W-:-:S04]  /*0ce0*/  ISETP.NE.U32.AND P0, PT, RZ, UR4, PT ;  /* 0x00000004ff007c0c */ /* 0x000fc8000bf05070 */
[----:B------:R-:W-:-:S13]  /*0cf0*/  ISETP.NE.AND.EX P0, PT, RZ, UR5, PT, P0 ;  /* 0x00000005ff007c0c */ /* 0x000fda000bf05300 */
[----:B------:R-:W-:Y:S05]  /*0d00*/  @!P0 BRA `(.L_x_7) ;  /* 0x00000000001c8947 */ /* 0x000fea0003800000 */
[----:B------:R-:W0:Y:S02]  /*0d10*/  LDC.64 R6, c[0x0][0x598] ;  /* 0x00016600ff067b82 */ /* 0x000e240000000a00 */
[----:B0-----:R-:W2:Y:S02]  /*0d20*/  LDG.E.64 R6, desc[UR38][R6.64] ;  /* 0x0000002606067981 */ /* 0x001ea4000c1e1b00 */
[----:B--2---:R-:W-:-:S04]  /*0d30*/  ISETP.NE.U32.AND P0, PT, R6, RZ, PT ;  /* 0x000000ff0600720c */ /* 0x004fc80003f05070 */
[----:B------:R-:W-:-:S13]  /*0d40*/  ISETP.NE.AND.EX P0, PT, R7, RZ, PT, P0 ;  /* 0x000000ff0700720c */ /* 0x000fda0003f05300 */
[----:B------:R-:W-:Y:S05]  /*0d50*/  @!P0 BRA `(.L_x_7) ;  /* 0x0000000000088947 */ /* 0x000fea0003800000 */
[----:B------:R0:W5:Y:S01]  /*0d60*/  LD.E R19, desc[UR38][R6.64] ;  /* 0x0000002606137980 */ /* 0x000162000c101900 */
[----:B------:R-:W-:Y:S05]  /*0d70*/  BRA `(.L_x_8) ;  /* 0x0000000000247947 */ /* 0x000fea0003800000 */
.L_x_7:
[----:B------:R-:W-:Y:S02]  /*0d80*/  ULDC.64 UR4, c[0x0][0x588] ;  /* 0x0001620000047ab9 */ /* 0x000fe40000000a00 */
[----:B------:R-:W-:-:S04]  /*0d90*/  ISETP.NE.U32.AND P0, PT, RZ, UR4, PT ;  /* 0x00000004ff007c0c */ /* 0x000fc8000bf05070 */
[----:B------:R-:W-:-:S13]  /*0da0*/  ISETP.NE.AND.EX P0, PT, RZ, UR5, PT, P0 ;  /* 0x00000005ff007c0c */ /* 0x000fda000bf05300 */
[----:B------:R-:W-:Y:S05]  /*0db0*/  @!P0 BRA `(.L_x_9) ;  /* 0x00000000000c8947 */ /* 0x000fea0003800000 */
[----:B------:R-:W0:Y:S02]  /*0dc0*/  LDC.64 R6, c[0x0][0x588] ;  /* 0x00016200ff067b82 */ /* 0x000e240000000a00 */
[----:B0-----:R1:W5:Y:S01]  /*0dd0*/  LDG.E R19, desc[UR38][R6.64] ;  /* 0x0000002606137981 */ /* 0x001362000c1e1900 */
[----:B------:R-:W-:Y:S05]  /*0de0*/  BRA `(.L_x_8) ;  /* 0x0000000000087947 */ /* 0x000fea0003800000 */
.L_x_9:
[----:B------:R-:W-:Y:S02]  /*0df0*/  ULDC UR4, c[0x0][0x580] ;  /* 0x0001600000047ab9 */ /* 0x000fe40000000800 */
[----:B------:R-:W-:-:S07]  /*0e00*/  IMAD.U32 R19, RZ, RZ, UR4 ;  /* 0x00000004ff137e24 */ /* 0x000fce000f8e00ff */
.L_x_8:
[----:B------:R-:W-:Y:S02]  /*0e10*/  ULDC.64 UR4, c[0x0][0x5a0] ;  /* 0x0001680000047ab9 */ /* 0x000fe40000000a00 */
[----:B------:R-:W-:-:S04]  /*0e20*/  ISETP.NE.U32.AND P0, PT, RZ, UR4, PT ;  /* 0x00000004ff007c0c */ /* 0x000fc8000bf05070 */
[----:B------:R-:W-:-:S13]  /*0e30*/  ISETP.NE.AND.EX P0, PT, RZ, UR5, PT, P0 ;  /* 0x00000005ff007c0c */ /* 0x000fda000bf05300 */
[----:B------:R-:W-:Y:S05]  /*0e40*/  @!P0 BRA `(.L_x_10) ;  /* 0x00000000001c8947 */ /* 0x000fea0003800000 */
[----:B01----:R-:W0:Y:S02]  /*0e50*/  LDC.64 R6, c[0x0][0x5a0] ;  /* 0x00016800ff067b82 */ /* 0x003e240000000a00 */
[----:B0-----:R-:W2:Y:S02]  /*0e60*/  LDG.E.64 R6, desc[UR38][R6.64] ;  /* 0x0000002606067981 */ /* 0x001ea4000c1e1b00 */
[----:B--2---:R-:W-:-:S04]  /*0e70*/  ISETP.NE.U32.AND P0, PT, R6, RZ, PT ;  /* 0x000000ff0600720c */ /* 0x004fc80003f05070 */
[----:B------:R-:W-:-:S13]  /*0e80*/  ISETP.NE.AND.EX P0, PT, R7, RZ, PT, P0 ;  /* 0x000000ff0700720c */ /* 0x000fda0003f05300 */
[----:B------:R-:W-:Y:S05]  /*0e90*/  @!P0 BRA `(.L_x_10) ;  /* 0x0000000000088947 */ /* 0x000fea0003800000 */
[----:B------:R0:W5:Y:S01]  /*0ea0*/  LD.E R88, desc[UR38][R6.64] ;  /* 0x0000002606587980 */ /* 0x000162000c101900 */
[----:B------:R-:W-:Y:S05]  /*0eb0*/  BRA `(.L_x_11) ;  /* 0x0000000000247947 */ /* 0x000fea0003800000 */
.L_x_10:
[----:B------:R-:W-:Y:S02]  /*0ec0*/  ULDC.64 UR4, c[0x0][0x590] ;  /* 0x0001640000047ab9 */ /* 0x000fe40000000a00 */
[----:B------:R-:W-:-:S04]  /*0ed0*/  ISETP.NE.U32.AND P0, PT, RZ, UR4, PT ;  /* 0x00000004ff007c0c */ /* 0x000fc8000bf05070 */
[----:B------:R-:W-:-:S13]  /*0ee0*/  ISETP.NE.AND.EX P0, PT, RZ, UR5, PT, P0 ;  /* 0x00000005ff007c0c */ /* 0x000fda000bf05300 */
[----:B------:R-:W-:Y:S05]  /*0ef0*/  @!P0 BRA `(.L_x_12) ;  /* 0x00000000000c8947 */ /* 0x000fea0003800000 */
[----:B------:R-:W2:Y:S02]  /*0f00*/  LDC.64 R88, c[0x0][0x590] ;  /* 0x00016400ff587b82 */ /* 0x000ea40000000a00 */
[----:B--2---:R2:W5:Y:S01]  /*0f10*/  LDG.E R88, desc[UR38][R88.64] ;  /* 0x0000002658587981 */ /* 0x004562000c1e1900 */
[----:B------:R-:W-:Y:S05]  /*0f20*/  BRA `(.L_x_11) ;  /* 0x0000000000087947 */ /* 0x000fea0003800000 */
.L_x_12:
[----:B------:R-:W-:Y:S02]  /*0f30*/  ULDC UR4, c[0x0][0x584] ;  /* 0x0001610000047ab9 */ /* 0x000fe40000000800 */
[----:B------:R-:W-:-:S07]  /*0f40*/  IMAD.U32 R88, RZ, RZ, UR4 ;  /* 0x00000004ff587e24 */ /* 0x000fce000f8e00ff */
.L_x_11:
[----:B------:R-:W-:-:S13]  /*0f50*/  LOP3.LUT P0, RZ, R0, 0xff, RZ, 0xc0, !PT ;  /* 0x000000ff00ff7812 */ /* 0x000fda000780c0ff */
[----:B------:R-:W-:Y:S05]  /*0f60*/  @!P0 EXIT ;  /* 0x000000000000894d */ /* 0x000fea0003800000 */
[----:B------:R-:W3:Y:S01]  /*0f70*/  LDC R90, c[0x0][0x658] ;  /* 0x00019600ff5a7b82 */ /* 0x000ee20000000800 */
[----:B------:R-:W-:Y:S01]  /*0f80*/  ULDC.64 UR6, c[0x0][0x288] ;  /* 0x0000a20000067ab9 */ /* 0x000fe20000000a00 */
[----:B------:R-:W-:Y:S01]  /*0f90*/  LOP3.LUT R14, R14, 0x1, RZ, 0xc0, !PT ;  /* 0x000000010e0e7812 */ /* 0x000fe200078ec0ff */
[----:B------:R-:W-:Y:S01]  /*0fa0*/  UIADD3 UR4, UR7, 0x1f, URZ ;  /* 0x0000001f07047890 */ /* 0x000fe2000fffe03f */
[----:B------:R-:W-:Y:S01]  /*0fb0*/  SHF.R.U32.HI R0, RZ, 0x2, R3 ;  /* 0x00000002ff007819 */ /* 0x000fe20000011603 */
[----:B01----:R-:W-:Y:S01]  /*0fc0*/  IMAD.MOV.U32 R7, RZ, RZ, -0x1 ;  /* 0xffffffffff077424 */ /* 0x003fe200078e00ff */
[----:B------:R-:W-:Y:S01]  /*0fd0*/  SHF.R.U32.HI R4, RZ, 0x1, R4 ;  /* 0x00000001ff047819 */ /* 0x000fe20000011604 */
[----:B------:R-:W-:Y:S01]  /*0fe0*/  USHF.R.S32.HI UR5, URZ, 0x1f, UR4 ;  /* 0x0000001f3f057899 */ /* 0x000fe20008011404 */
[----:B------:R-:W0:Y:S01]  /*0ff0*/  LDC.64 R92, c[0x0][0x5c8] ;  /* 0x00017200ff5c7b82 */ /* 0x000e220000000a00 */
[----:B------:R-:W-:Y:S01]  /*1000*/  IMAD.SHL.U32 R5, R14, 0x40, RZ ;  /* 0x000000400e057824 */ /* 0x000fe200078e00ff */
[----:B------:R-:W-:Y:S01]  /*1010*/  LOP3.LUT R0, R0, 0x7, RZ, 0xc0, !PT ;  /* 0x0000000700007812 */ /* 0x000fe200078ec0ff */
[----:B------:R-:W-:Y:S01]  /*1020*/  ULEA.HI UR5, UR5, UR4, URZ, 0x5 ;  /* 0x0000000405057291 */ /* 0x000fe2000f8f283f */
[----:B------:R-:W-:Y:S01]  /*1030*/  LOP3.LUT R23, R4, 0x30, RZ, 0xc0, !PT ;  /* 0x0000003004177812 */ /* 0x000fe200078ec0ff */
[----:B------:R-:W-:Y:S01]  /*1040*/  IMAD.MOV.U32 R9, RZ, RZ, 0x1 ;  /* 0x00000001ff097424 */ /* 0x000fe200078e00ff */
[--C-:B------:R-:W-:Y:S01]  /*1050*/  LOP3.LUT R22, R5, 0x40, R0.reuse, 0xe2, !PT ;  /* 0x0000004005167812 */ /* 0x100fe200078ee200 */
[----:B------:R-:W-:Y:S01]  /*1060*/  USHF.R.S32.HI UR43, URZ, 0x5, UR5 ;  /* 0x000000053f2b7899 */ /* 0x000fe20008011405 */
[----:B------:R-:W1:Y:S01]  /*1070*/  LDC R95, c[0x0][0x600] ;  /* 0x00018000ff5f7b82 */ /* 0x000e620000000800 */
[-C--:B------:R-:W-:Y:S01]  /*1080*/  IADD3 R5, RZ, -R23.reuse, -R0 ;  /* 0x80000017ff057210 */ /* 0x080fe20007ffe800 */
[----:B------:R-:W-:Y:S01]  /*1090*/  IMAD.U32 R6, RZ, RZ, UR6 ;  /* 0x00000006ff067e24 */ /* 0x000fe2000f8e00ff */
[C---:B--2---:R-:W-:Y:S01]  /*10a0*/  LOP3.LUT R89, R3.reuse, 0x3, RZ, 0xc0, !PT ;  /* 0x0000000303597812 */ /* 0x044fe200078ec0ff */
[----:B------:R-:W-:Y:S01]  /*10b0*/  UISETP.LT.AND UP0, UPT, UR43, 0x1, UPT ;  /* 0x000000012b00788c */ /* 0x000fe2000bf01270 */
[----:B------:R-:W-:Y:S01]  /*10c0*/  LOP3.LUT R94, R3, 0x80, RZ, 0xc0, !PT ;  /* 0x00000080035e7812 */ /* 0x000fe200078ec0ff */
[----:B------:R-:W-:Y:S01]  /*10d0*/  IMAD R5, R14, -0x40, R5 ;  /* 0xffffffc00e057824 */ /* 0x000fe200078e0205 */
[----:B------:R-:W-:Y:S01]  /*10e0*/  ULDC UR4, c[0x0][0x284] ;  /* 0x0000a10000047ab9 */ /* 0x000fe20000000800 */
[-C--:B---3--:R-:W-:Y:S01]  /*10f0*/  SHF.L.U32 R7, R7, R90.reuse, RZ ;  /* 0x0000005a07077219 */ /* 0x088fe200000006ff */
[----:B------:R-:W-:Y:S01]  /*1100*/  USEL UR44, UR43, 0x1, UP0 ;  /* 0x000000012b2c7887 */ /* 0x000fe20008000000 */
[----:B------:R-:W-:Y:S01]  /*1110*/  LOP3.LUT R22, R22, R23, RZ, 0xfc, !PT ;  /* 0x0000001716167212 */ /* 0x000fe200078efcff */
[----:B------:R-:W-:Y:S01]  /*1120*/  IMAD R89, R89, -0x2, R6 ;  /* 0xfffffffe59597824 */ /* 0x000fe200078e0206 */
[----:B------:R-:W-:Y:S01]  /*1130*/  SHF.L.U32 R90, R9, R90, RZ ;  /* 0x0000005a095a7219 */ /* 0x000fe200000006ff */
[----:B------:R-:W-:Y:S01]  /*1140*/  VIADD R97, R5, UR4 ;  /* 0x0000000405617c36 */ /* 0x000fe20008000000 */
[----:B------:R-:W-:Y:S01]  /*1150*/  LOP3.LUT R98, R18, 0x1, RZ, 0xfc, !PT ;  /* 0x0000000112627812 */ /* 0x000fe200078efcff */
[----:B------:R-:W-:Y:S01]  /*1160*/  IMAD.MOV.U32 R23, RZ, RZ, RZ ;  /* 0x000000ffff177224 */ /* 0x000fe200078e00ff */
[C---:B0-----:R-:W-:Y:S01]  /*1170*/  SHF.L.U64.HI R91, R92.reuse, 0x3, R93 ;  /* 0x000000035c5b7819 */ /* 0x041fe2000001025d */
[----:B------:R-:W-:Y:S01]  /*1180*/  IMAD.SHL.U32 R92, R92, 0x8, RZ ;  /* 0x000000085c5c7824 */ /* 0x000fe200078e00ff */
[----:B------:R-:W-:Y:S01]  /*1190*/  SHF.R.U32.HI R94, RZ, 0x7, R94 ;  /* 0x00000007ff5e7819 */ /* 0x000fe2000001165e */
[----:B------:R-:W-:Y:S01]  /*11a0*/  IMAD.SHL.U32 R93, R3, 0x2, RZ ;  /* 0x00000002035d7824 */ /* 0x000fe200078e00ff */
[----:B------:R-:W-:Y:S01]  /*11b0*/  LOP3.LUT R96, RZ, R7, RZ, 0x33, !PT ;  /* 0x00000007ff607212 */ /* 0x000fe200078e33ff */
[----:B------:R-:W-:Y:S01]  /*11c0*/  UIADD3 UR44, UR43, -UR44, URZ ;  /* 0x8000002c2b2c7290 */ /* 0x000fe2000fffe03f */
[----:B------:R-:W-:Y:S01]  /*11d0*/  UMOV UR40, URZ ;  /* 0x0000003f00287c82 */ /* 0x000fe20008000000 */
[----:B-1----:R-:W-:Y:S01]  /*11e0*/  VIADD R95, R95, 0xffffffff ;  /* 0xffffffff5f5f7836 */ /* 0x002fe20000000000 */
[----:B------:R-:W-:-:S09]  /*11f0*/  UMOV UR41, URZ ;  /* 0x0000003f00297c82 */ /* 0x000fd20008000000 */
.L_x_158:
[----:B0-----:R-:W0:Y:S01]  /*1200*/  SHFL.IDX PT, R0, R94, RZ, 0x1f ;  /* 0x00001fff5e007589 */ /* 0x001e2200000e0000 */
[----:B-1----:R-:W1:Y:S01]  /*1210*/  S2UR UR7, SR_CgaCtaId ;  /* 0x00000000000779c3 */ /* 0x002e620000008800 */
[----:B------:R-:W-:Y:S01]  /*1220*/  UMOV UR6, 0x400 ;  /* 0x0000040000067882 */ /* 0x000fe20000000000 */
[----:B0-----:R-:W-:Y:S01]  /*1230*/  R2UR UR4, R0 ;  /* 0x00000000000472ca */ /* 0x001fe200000e0000 */
[----:B-1----:R-:W-:-:S12]  /*1240*/  ULEA UR46, UR7, UR6, 0x18 ;  /* 0x00000006072e7291 */ /* 0x002fd8000f8ec03f */
[----:B------:R-:W-:-:S04]  /*1250*/  ULEA.HI UR5, UR4, UR4, URZ, 0x1 ;  /* 0x0000000404057291 */ /* 0x000fc8000f8f083f */
[----:B------:R-:W-:-:S04]  /*1260*/  ULOP3.LUT UR5, UR5, 0x7fffe, URZ, 0xc0, !UPT ;  /* 0x0007fffe05057892 */ /* 0x000fc8000f8ec03f */
[----:B------:R-:W-:-:S03]  /*1270*/  UIADD3 UR5, UR4, -UR5, URZ ;  /* 0x8000000504057290 */ /* 0x000fc6000fffe03f */
[----:B------:R-:W-:Y:S01]  /*1280*/  ULDC UR4, c[0x0][0x28c] ;  /* 0x0000a30000047ab9 */ /* 0x000fe20000000800 */
[----:B------:R-:W-:Y:S01]  /*1290*/  ULEA UR5, UR5, UR46, 0xd ;  /* 0x0000002e05057291 */ /* 0x000fe2000f8e683f */
[----:B------:R-:W-:-:S03]  /*12a0*/  ISETP.LT.AND P0, PT, RZ, UR4, PT ;  /* 0x00000004ff007c0c */ /* 0x000fc6000bf01270 */
[----:B------:R-:W-:-:S04]  /*12b0*/  UIADD3 UR5, UR5, 0x180, URZ ;  /* 0x0000018005057890 */ /* 0x000fc8000fffe03f */
[----:B------:R-:W-:-:S04]  /*12c0*/  USHF.R.U32.HI UR5, URZ, 0x4, UR5 ;  /* 0x000000043f057899 */ /* 0x000fc80008011605 */
[----:B------:R-:W-:-:S04]  /*12d0*/  ULOP3.LUT UR5, UR5, 0x3fff, URZ, 0xc0, !UPT ;  /* 0x00003fff05057892 */ /* 0x000fc8000f8ec03f */
[----:B------:R-:W-:Y:S01]  /*12e0*/  ULOP3.LUT UR45, UR5, 0x10000, URZ, 0xfc, !UPT ;  /* 0x00010000052d7892 */ /* 0x000fe2000f8efc3f */
[----:B--234-:R-:W-:Y:S11]  /*12f0*/  @P0 BRA `(.L_x_13) ;  /* 0x0000000000400947 */ /* 0x01cff60003800000 */
[----:B------:R-:W-:Y:S01]  /*1300*/  MOV R0, 0x0 ;  /* 0x0000000000007802 */ /* 0x000fe20000000f00 */
[----:B------:R-:W-:Y:S01]  /*1310*/  ULDC.64 UR4, c[0x4][0x68] ;  /* 0x01001a0000047ab9 */ /* 0x000fe20000000a00 */
[----:B------:R-:W-:Y:S01]  /*1320*/  ULDC.64 UR6, c[0x4][0x8] ;  /* 0x0100020000067ab9 */ /* 0x000fe20000000a00 */
[----:B------:R-:W-:Y:S01]  /*1330*/  IMAD.U32 R4, RZ, RZ, UR4 ;  /* 0x00000004ff047e24 */ /* 0x000fe2000f8e00ff */
[----:B------:R0:W1:Y:S01]  /*1340*/  LDC.64 R14, c[0x4][R0] ;  /* 0x01000000000e7b82 */ /* 0x0000620000000a00 */
[----:B------:R-:W-:Y:S01]  /*1350*/  IMAD.U32 R5, RZ, RZ, UR5 ;  /* 0x00000005ff057e24 */ /* 0x000fe2000f8e00ff */
[----:B------:R-:W-:Y:S01]  /*1360*/  ULDC.64 UR4, c[0x4][0x70] ;  /* 0x01001c0000047ab9 */ /* 0x000fe20000000a00 */
[----:B------:R-:W-:Y:S02]  /*1370*/  IMAD.U32 R10, RZ, RZ, UR6 ;  /* 0x00000006ff0a7e24 */ /* 0x000fe4000f8e00ff */
[----:B------:R-:W-:Y:S02]  /*1380*/  IMAD.U32 R6, RZ, RZ, UR4 ;  /* 0x00000004ff067e24 */ /* 0x000fe4000f8e00ff */
[----:B------:R-:W-:-:S02]  /*1390*/  IMAD.U32 R7, RZ, RZ, UR5 ;  /* 0x00000005ff077e24 */ /* 0x000fc4000f8e00ff */
[----:B------:R-:W-:Y:S02]  /*13a0*/  IMAD.U32 R11, RZ, RZ, UR7 ;  /* 0x00000007ff0b7e24 */ /* 0x000fe4000f8e00ff */
[----:B------:R-:W-:Y:S02]  /*13b0*/  IMAD.MOV.U32 R8, RZ, RZ, 0x1e1 ;  /* 0x000001e1ff087424 */ /* 0x000fe400078e00ff */
[----:B------:R-:W-:Y:S02]  /*13c0*/  IMAD.MOV.U32 R12, RZ, RZ, 0x1 ;  /* 0x00000001ff0c7424 */ /* 0x000fe400078e00ff */
[----:B0-----:R-:W-:-:S07]  /*13d0*/  IMAD.MOV.U32 R13, RZ, RZ, RZ ;  /* 0x000000ffff0d7224 */ /* 0x001fce00078e00ff */
[----:B------:R-:W-:-:S07]  /*13e0*/  LEPC R20, `(.L_x_13) ;  /* 0x000000001014794e */ /* 0x000fce0000000000 */
[----:B-1---5:R-:W-:Y:S05]  /*13f0*/  CALL.ABS.NOINC R14 ;  /* 0x000000000e007343 */ /* 0x022fea0003c00000 */
.L_x_13:
[----:B------:R-:W-:-:S13]  /*1400*/  ISETP.NE.AND P0, PT, R98, 0x3, PT ;  /* 0x000000036200780c */ /* 0x000fda0003f05270 */
[----:B------:R-:W-:Y:S05]  /*1410*/  @!P0 BRA `(.L_x_14) ;  /* 0x0000000000048947 */ /* 0x000fea0003800000 */
[----:B------:R-:W-:Y:S01]  /*1420*/  BPT.TRAP 0x1 ;  /* 0x000000040000795c */ /* 0x000fe20000300000 */
.L_x_14:
[----:B------:R-:W-:Y:S02]  /*1430*/  IMAD.U32 R3, RZ, RZ, UR41 ;  /* 0x00000029ff037e24 */ /* 0x000fe4000f8e00ff */
[----:B------:R-:W-:-:S03]  /*1440*/  IMAD.U32 R0, RZ, RZ, UR40 ;  /* 0x00000028ff007e24 */ /* 0x000fc6000f8e00ff */
[----:B------:R-:W-:Y:S02]  /*1450*/  LEA R3, R3, UR46, 0x3 ;  /* 0x0000002e03037c11 */ /* 0x000fe4000f8e18ff */
[----:B------:R-:W-:-:S04]  /*1460*/  SHF.L.U32 R0, R0, 0x1f, RZ ;  /* 0x0000001f00007819 */ /* 0x000fc800000006ff */
[----:B------:R0:W1:Y:S01]  /*1470*/  SYNCS.PHASECHK.TRANS64.TRYWAIT P1, [R3+URZ], R0 ;  /* 0x00000000030075a7 */ /* 0x000062000802017f */
[----:B------:R-:W-:Y:S05]  /*1480*/  @!P0 BRA `(.L_x_15) ;  /* 0x0000000000048947 */ /* 0x000fea0003800000 */
[----:B------:R-:W-:Y:S01]  /*1490*/  BPT.TRAP 0x1 ;  /* 0x000000040000795c */ /* 0x000fe20000300000 */
.L_x_15:
[----:B------:R-:W-:-:S05]  /*14a0*/  IMAD.U32 R4, RZ, RZ, UR44 ;  /* 0x0000002cff047e24 */ /* 0x000fca000f8e00ff */
[----:B------:R-:W-:Y:S01]  /*14b0*/  ISETP.GE.AND P2, PT, R4, 0x1, PT ;  /* 0x000000010400780c */ /* 0x000fe20003f46270 */
[----:B-1----:R-:W-:-:S12]  /*14c0*/  @P1 BRA `(.L_x_16) ;  /* 0x0000000000081947 */ /* 0x002fd80003800000 */
[----:B------:R-:W1:Y:S02]  /*14d0*/  SYNCS.PHASECHK.TRANS64.TRYWAIT P1, [R3+URZ], R0 ;  /* 0x00000000030075a7 */ /* 0x000e64000802017f */
[----:B-1----:R-:W-:Y:S05]  /*14e0*/  @!P1 BRA `(.L_x_17) ;  /* 0x0000005800b09947 */ /* 0x002fea0003800000 */
.L_x_16:
[----:B------:R-:W-:Y:S05]  /*14f0*/  WARPSYNC.ALL ;  /* 0x0000000000007948 */ /* 0x000fea0003800000 */
[----:B------:R-:W-:Y:S01]  /*1500*/  UIADD3 UR4, UR46, 0x18180, URZ ;  /* 0x000181802e047890 */ /* 0x000fe2000fffe03f */
[----:B------:R-:W-:Y:S01]  /*1510*/  WARPGROUP.ARRIVE ;  /* 0x00000000000079c5 */ /* 0x000fe20000000000 */
[----:B------:R-:W-:Y:S02]  /*1520*/  ULEA UR5, UR41, UR45, 0xa ;  /* 0x0000002d29057291 */ /* 0x000fe4000f8e503f */
[----:B------:R-:W-:Y:S01]  /*1530*/  USHF.R.U32.HI UR4, URZ, 0x4, UR4 ;  /* 0x000000043f047899 */ /* 0x000fe20008011604 */
[----:B------:R-:W-:Y:S01]  /*1540*/  UMOV UR9, 0x40000040 ;  /* 0x4000004000097882 */ /* 0x000fe20000000000 */
[----:B------:R-:W-:-:S02]  /*1550*/  UMOV UR11, 0x40000040 ;  /* 0x40000040000b7882 */ /* 0x000fc40000000000 */
[----:B------:R-:W-:Y:S01]  /*1560*/  ULOP3.LUT UR4, UR4, 0x3fff, URZ, 0xc0, !UPT ;  /* 0x00003fff04047892 */ /* 0x000fe2000f8ec03f */
[----:B------:R-:W-:-:S03]  /*1570*/  UMOV UR8, UR5 ;  /* 0x0000000500087c82 */ /* 0x000fc60008000000 */
[----:B------:R-:W-:-:S04]  /*1580*/  ULOP3.LUT UR4, UR4, 0x10000, URZ, 0xfc, !UPT ;  /* 0x0001000004047892 */ /* 0x000fc8000f8efc3f */
[----:B------:R-:W-:-:S07]  /*1590*/  ULEA UR6, UR41, UR4, 0xa ;  /* 0x0000000429067291 */ /* 0x000fce000f8e503f */
[----:B------:R-:W-:Y:S02]  /*15a0*/  UMOV UR10, UR6 ;  /* 0x00000006000a7c82 */ /* 0x000fe40008000000 */
[----:B------:R-:W-:Y:S01]  /*15b0*/  HGMMA.64x128x8.F32.TF32 R24, gdesc[UR8], RZ, !UPT, gsb0 ;  /* 0x05e00000081879f0 */ /* 0x000fe2000c0028ff */
[----:B------:R-:W-:Y:S02]  /*15c0*/  UIADD3 UR8, UR5, 0x2, URZ ;  /* 0x0000000205087890 */ /* 0x000fe4000fffe03f */
[----:B------:R-:W-:Y:S01]  /*15d0*/  UIADD3 UR10, UR6, 0x2, URZ ;  /* 0x00000002060a7890 */ /* 0x000fe2000fffe03f */
[----:B------:R-:W-:Y:S01]  /*15e0*/  UMOV UR9, 0x40000040 ;  /* 0x4000004000097882 */ /* 0x000fe20000000000 */
[----:B------:R-:W-:Y:S01]  /*15f0*/  UMOV UR11, 0x40000040 ;  /* 0x40000040000b7882 */ /* 0x000fe20000000000 */
[----:B------:R-:W-:Y:S02]  /*1600*/  WARPGROUP.DEPBAR.LE gsb0, 0x0 ;  /* 0x00008000000079c5 */ /* 0x000fe40000010000 */
[----:B------:R-:W-:-:S06]  /*1610*/  WARPGROUP.ARRIVE ;  /* 0x00000000000079c5 */ /* 0x000fcc0000000000 */
[----:B------:R-:W-:Y:S01]  /*1620*/  HGMMA.64x128x8.F32.TF32 R24, gdesc[UR8], R24, gsb0 ;  /* 0x05e00000081879f0 */ /* 0x000fe20008002818 */
        /* <DEDUP_REMOVED lines=13> */
[----:B------:R-:W-:Y:S03]  /*1700*/  HGMMA.64x128x8.F32.TF32 R24, gdesc[UR8], R24, gsb0 ;  /* 0x05e00000081879f0 */ /* 0x000fe60008002818 */
[----:B------:R-:W-:Y:S02]  /*1710*/  WARPGROUP.DEPBAR.LE gsb0, 0x0 ;  /* 0x00008000000079c5 */ /* 0x000fe40000010000 */
[----:B------:R-:W-:Y:S05]  /*1720*/  @!P2 BRA `(.L_x_18) ;  /* 0x00000004001ca947 */ /* 0x000fea0003800000 */
[----:B------:R-:W-:Y:S01]  /*1730*/  UIADD3 UR5, UR41, 0x1, URZ ;  /* 0x0000000129057890 */ /* 0x000fe2000fffe03f */
[----:B01----:R-:W-:-:S03]  /*1740*/  IMAD.U32 R0, RZ, RZ, UR44 ;  /* 0x0000002cff007e24 */ /* 0x003fc6000f8e00ff */
[----:B------:R-:W-:-:S04]  /*1750*/  UISETP.NE.AND UP0, UPT, UR5, 0x6, UPT ;  /* 0x000000060500788c */ /* 0x000fc8000bf05270 */
[----:B------:R-:W-:Y:S02]  /*1760*/  USEL UR6, URZ, 0x1, UP0 ;  /* 0x000000013f067887 */ /* 0x000fe40008000000 */
[----:B------:R-:W-:Y:S02]  /*1770*/  USEL UR5, UR5, URZ, UP0 ;  /* 0x0000003f05057287 */ /* 0x000fe40008000000 */
[----:B------:R-:W-:-:S06]  /*1780*/  ULOP3.LUT UR6, UR40, UR6, URZ, 0x3c, !UPT ;  /* 0x0000000628067292 */ /* 0x000fcc000f8e3c3f */
[----:B------:R-:W-:Y:S01]  /*1790*/  IMAD.U32 R5, RZ, RZ, UR6 ;  /* 0x00000006ff057e24 */ /* 0x000fe2000f8e00ff */
[----:B------:R-:W-:-:S06]  /*17a0*/  UMOV UR6, UR41 ;  /* 0x0000002900067c82 */ /* 0x000fcc0008000000 */
.L_x_25:
[----:B01----:R-:W-:Y:S05]  /*17b0*/  @!P0 BRA `(.L_x_19) ;  /* 0x0000000000048947 */ /* 0x003fea0003800000 */
[----:B------:R-:W-:Y:S01]  /*17c0*/  BPT.TRAP 0x1 ;  /* 0x000000040000795c */ /* 0x000fe20000300000 */
.L_x_19:
[----:B------:R-:W0:Y:S01]  /*17d0*/  S2UR UR8, SR_CgaCtaId ;  /* 0x00000000000879c3 */ /* 0x000e220000008800 */
[----:B------:R-:W-:Y:S01]  /*17e0*/  UMOV UR7, 0x400 ;  /* 0x0000040000077882 */ /* 0x000fe20000000000 */
[----:B------:R-:W-:Y:S01]  /*17f0*/  SHF.L.U32 R3, R5, 0x1f, RZ ;  /* 0x0000001f05037819 */ /* 0x000fe200000006ff */
[----:B0-----:R-:W-:-:S04]  /*1800*/  ULEA UR13, UR8, UR7, 0x18 ;  /* 0x00000007080d7291 */ /* 0x001fc8000f8ec03f */
[----:B------:R-:W-:-:S09]  /*1810*/  ULEA UR7, UR5, UR13, 0x3 ;  /* 0x0000000d05077291 */ /* 0x000fd2000f8e183f */
[----:B------:R0:W1:Y:S01]  /*1820*/  SYNCS.PHASECHK.TRANS64.TRYWAIT P1, [UR7], R3 ;  /* 0x00000003ff0075a7 */ /* 0x0000620008020147 */
[----:B------:R-:W-:Y:S05]  /*1830*/  @!P0 BRA `(.L_x_20) ;  /* 0x0000000000048947 */ /* 0x000fea0003800000 */
[----:B------:R-:W-:Y:S01]  /*1840*/  BPT.TRAP 0x1 ;  /* 0x000000040000795c */ /* 0x000fe20000300000 */
.L_x_20:
[----:B-1----:R-:W-:Y:S05]  /*1850*/  @P1 BRA `(.L_x_21) ;  /* 0x0000000000081947 */ /* 0x002fea0003800000 */
[----:B------:R-:W1:Y:S02]  /*1860*/  SYNCS.PHASECHK.TRANS64.TRYWAIT P1, [UR7], R3 ;  /* 0x00000003ff0075a7 */ /* 0x000e640008020147 */
[----:B-1----:R-:W-:Y:S05]  /*1870*/  @!P1 BRA `(.L_x_22) ;  /* 0x0000005400e09947 */ /* 0x002fea0003800000 */
.L_x_21:
[----:B------:R-:W-:Y:S01]  /*1880*/  ULEA UR7, UR5, UR45, 0xa ;  /* 0x0000002d05077291 */ /* 0x000fe2000f8e503f */
[----:B------:R-:W-:Y:S01]  /*1890*/  WARPGROUP.ARRIVE ;  /* 0x00000000000079c5 */ /* 0x000fe20000000000 */
[----:B------:R-:W-:Y:S01]  /*18a0*/  ULEA UR12, UR5, UR4, 0xa ;  /* 0x00000004050c7291 */ /* 0x000fe2000f8e503f */
[----:B------:R-:W-:Y:S01]  /*18b0*/  UMOV UR9, 0x40000040 ;  /* 0x4000004000097882 */ /* 0x000fe20000000000 */
[----:B------:R-:W-:-:S03]  /*18c0*/  UMOV UR11, 0x40000040 ;  /* 0x40000040000b7882 */ /* 0x000fc60000000000 */
[----:B------:R-:W-:Y:S02]  /*18d0*/  UMOV UR8, UR7 ;  /* 0x0000000700087c82 */ /* 0x000fe40008000000 */
[----:B------:R-:W-:Y:S02]  /*18e0*/  UMOV UR10, UR12 ;  /* 0x0000000c000a7c82 */ /* 0x000fe40008000000 */
[----:B------:R-:W-:Y:S01]  /*18f0*/  HGMMA.64x128x8.F32.TF32 R24, gdesc[UR8], R24, gsb0 ;  /* 0x05e00000081879f0 */ /* 0x000fe20008002818 */
[----:B------:R-:W-:Y:S02]  /*1900*/  UIADD3 UR8, UR7, 0x2, URZ ;  /* 0x0000000207087890 */ /* 0x000fe4000fffe03f */
[----:B------:R-:W-:Y:S01]  /*1910*/  UIADD3 UR10, UR12, 0x2, URZ ;  /* 0x000000020c0a7890 */ /* 0x000fe2000fffe03f */
[----:B------:R-:W-:Y:S01]  /*1920*/  UMOV UR9, 0x40000040 ;  /* 0x4000004000097882 */ /* 0x000fe20000000000 */
[----:B------:R-:W-:Y:S01]  /*1930*/  UMOV UR11, 0x40000040 ;  /* 0x40000040000b7882 */ /* 0x000fe20000000000 */
[----:B------:R-:W-:-:S02]  /*1940*/  WARPGROUP.DEPBAR.LE gsb0, 0x0 ;  /* 0x00008000000079c5 */ /* 0x000fc40000010000 */
        /* <DEDUP_REMOVED lines=18> */
[----:B------:R-:W-:Y:S01]  /*1a70*/  BPT.TRAP 0x1 ;  /* 0x000000040000795c */ /* 0x000fe20000300000 */
.L_x_23:
[----:B------:R-:W-:Y:S01]  /*1a80*/  ULEA UR7, UR6, UR13, 0x3 ;  /* 0x0000000d06077291 */ /* 0x000fe2000f8e183f */
[----:B------:R-:W-:-:S03]  /*1a90*/  ISETP.GT.U32.AND P1, PT, R18, 0x1, PT ;  /* 0x000000011200780c */ /* 0x000fc60003f24070 */
[----:B------:R-:W-:-:S04]  /*1aa0*/  UIADD3 UR7, UR7, 0x30, URZ ;  /* 0x0000003007077890 */ /* 0x000fc8000fffe03f */
[----:B------:R-:W-:-:S09]  /*1ab0*/  UPRMT UR7, URZ, 0x654, UR7 ;  /* 0x000006543f077896 */ /* 0x000fd20008000007 */
[----:B------:R-:W-:Y:S01]  /*1ac0*/  SYNCS.ARRIVE.TRANS64.RED.A1T0 RZ, [UR7], RZ ;  /* 0x000000ffffff79a7 */ /* 0x000fe20008100407 */
[----:B------:R-:W-:Y:S05]  /*1ad0*/  @P1 BRA `(.L_x_24) ;  /* 0x0000000000041947 */ /* 0x000fea0003800000 */
[----:B------:R-:W-:Y:S01]  /*1ae0*/  BPT.TRAP 0x1 ;  /* 0x000000040000795c */ /* 0x000fe20000300000 */
.L_x_24:
[----:B------:R-:W-:Y:S01]  /*1af0*/  UIADD3 UR5, UR5, 0x1, URZ ;  /* 0x0000000105057890 */ /* 0x000fe2000fffe03f */
[C---:B------:R-:W-:Y:S01]  /*1b00*/  ISETP.GT.AND P1, PT, R0.reuse, 0x1, PT ;  /* 0x000000010000780c */ /* 0x040fe20003f24270 */
[----:B------:R-:W-:Y:S01]  /*1b10*/  UIADD3 UR6, UR6, 0x1, URZ ;  /* 0x0000000106067890 */ /* 0x000fe2000fffe03f */
[----:B------:R-:W-:Y:S01]  /*1b20*/  VIADD R0, R0, 0xffffffff ;  /* 0xffffffff00007836 */ /* 0x000fe20000000000 */
[----:B------:R-:W-:Y:S02]  /*1b30*/  UISETP.NE.AND UP0, UPT, UR5, 0x6, UPT ;  /* 0x000000060500788c */ /* 0x000fe4000bf05270 */
[----:B------:R-:W-:Y:S02]  /*1b40*/  UISETP.NE.AND UP1, UPT, UR6, 0x6, UPT ;  /* 0x000000060600788c */ /* 0x000fe4000bf25270 */
[----:B------:R-:W-:Y:S02]  /*1b50*/  USEL UR7, URZ, 0x1, UP0 ;  /* 0x000000013f077887 */ /* 0x000fe40008000000 */
[----:B------:R-:W-:-:S02]  /*1b60*/  USEL UR5, UR5, URZ, UP0 ;  /* 0x0000003f05057287 */ /* 0x000fc40008000000 */
[----:B------:R-:W-:Y:S02]  /*1b70*/  USEL UR6, UR6, URZ, UP1 ;  /* 0x0000003f06067287 */ /* 0x000fe40008800000 */
[----:B------:R-:W-:Y:S01]  /*1b80*/  LOP3.LUT R5, R5, UR7, RZ, 0x3c, !PT ;  /* 0x0000000705057c12 */ /* 0x000fe2000f8e3cff */
[----:B------:R-:W-:Y:S09]  /*1b90*/  @P1 BRA `(.L_x_25) ;  /* 0xfffffffc00041947 */ /* 0x000ff2000383ffff */
.L_x_18:
[----:B01----:R-:W0:Y:S02]  /*1ba0*/  LDC R0, c[0x0][0x28c] ;  /* 0x0000a300ff007b82 */ /* 0x003e240000000800 */
[----:B0-----:R-:W-:-:S13]  /*1bb0*/  ISETP.GE.AND P1, PT, R0, 0x1, PT ;  /* 0x000000010000780c */ /* 0x001fda0003f26270 */
[----:B------:R-:W-:Y:S05]  /*1bc0*/  @!P1 BRA `(.L_x_26) ;  /* 0x0000000000409947 */ /* 0x000fea0003800000 */
[----:B------:R-:W-:Y:S05]  /*1bd0*/  @!P0 BRA `(.L_x_27) ;  /* 0x0000000000048947 */ /* 0x000fea0003800000 */
[----:B------:R-:W-:Y:S01]  /*1be0*/  BPT.TRAP 0x1 ;  /* 0x000000040000795c */ /* 0x000fe20000300000 */
.L_x_27:
[----:B------:R-:W0:Y:S01]  /*1bf0*/  S2UR UR7, SR_CgaCtaId ;  /* 0x00000000000779c3 */ /* 0x000e220000008800 */
[----:B------:R-:W-:Y:S01]  /*1c00*/  UIADD3 UR6, UR44, UR41, URZ ;  /* 0x000000292c067290 */ /* 0x000fe2000fffe03f */
[----:B------:R-:W-:-:S03]  /*1c10*/  ISETP.GT.U32.AND P0, PT, R18, 0x1, PT ;  /* 0x000000011200780c */ /* 0x000fc60003f04070 */
[----:B------:R-:W-:-:S04]  /*1c20*/  UIMAD.WIDE.U32 UR4, UR6, -0x55555555, URZ ;  /* 0xaaaaaaab060478a5 */ /* 0x000fc8000f8e003f */
[----:B------:R-:W-:-:S03]  /*1c30*/  USHF.R.U32.HI UR4, URZ, 0x2, UR5 ;  /* 0x000000023f047899 */ /* 0x000fc60008011605 */
[----:B------:R-:W-:Y:S01]  /*1c40*/  UMOV UR5, 0x400 ;  /* 0x0000040000057882 */ /* 0x000fe20000000000 */
[----:B------:R-:W-:Y:S02]  /*1c50*/  UIMAD UR6, UR4, -0x6, UR6 ;  /* 0xfffffffa040678a4 */ /* 0x000fe4000f8e0206 */
[----:B0-----:R-:W-:-:S04]  /*1c60*/  ULEA UR5, UR7, UR5, 0x18 ;  /* 0x0000000507057291 */ /* 0x001fc8000f8ec03f */
[----:B------:R-:W-:-:S04]  /*1c70*/  ULEA UR6, UR6, UR5, 0x3 ;  /* 0x0000000506067291 */ /* 0x000fc8000f8e183f */
[----:B------:R-:W-:-:S04]  /*1c80*/  UIADD3 UR6, UR6, 0x30, URZ ;  /* 0x0000003006067890 */ /* 0x000fc8000fffe03f */
[----:B------:R-:W-:-:S09]  /*1c90*/  UPRMT UR6, URZ, 0x654, UR6 ;  /* 0x000006543f067896 */ /* 0x000fd20008000006 */
[----:B------:R-:W-:Y:S01]  /*1ca0*/  SYNCS.ARRIVE.TRANS64.RED.A1T0 RZ, [UR6], RZ ;  /* 0x000000ffffff79a7 */ /* 0x000fe20008100406 */
[----:B------:R-:W-:Y:S05]  /*1cb0*/  @P0 BRA `(.L_x_26) ;  /* 0x0000000000040947 */ /* 0x000fea0003800000 */
[----:B------:R-:W-:Y:S01]  /*1cc0*/  BPT.TRAP 0x1 ;  /* 0x000000040000795c */ /* 0x000fe20000300000 */
.L_x_26:
[----:B------:R-:W-:Y:S01]  /*1cd0*/  IMAD.SHL.U32 R6, R100, 0x80, RZ ;  /* 0x0000008064067824 */ /* 0x000fe200078e00ff */
[----:B------:R-:W-:Y:S01]  /*1ce0*/  UIADD3 UR41, UR43, UR41, URZ ;  /* 0x000000292b297290 */ /* 0x000fe2000fffe03f */
[----:B------:R-:W-:Y:S01]  /*1cf0*/  SHF.R.S32.HI R11, RZ, 0x1f, R99 ;  /* 0x0000001fff0b7819 */ /* 0x000fe20000011463 */
[----:B------:R-:W-:Y:S01]  /*1d00*/  UISETP.GE.U32.AND UP1, UPT, UR43, 0x6, UPT ;  /* 0x000000062b00788c */ /* 0x000fe2000bf26070 */
[----:B------:R-:W-:Y:S01]  /*1d10*/  IMAD.SHL.U32 R10, R101, 0x80, RZ ;  /* 0x00000080650a7824 */ /* 0x000fe200078e00ff */
[----:B------:R-:W-:Y:S01]  /*1d20*/  ULDC UR7, c[0x0][0x288] ;  /* 0x0000a20000077ab9 */ /* 0x000fe20000000800 */
[C---:B------:R-:W-:Y:S01]  /*1d30*/  LOP3.LUT R8, R6.reuse, 0x6, R93, 0xf8, !PT ;  /* 0x0000000606087812 */ /* 0x040fe200078ef85d */
[----:B------:R-:W-:Y:S01]  /*1d40*/  UISETP.GT.U32.AND UP0, UPT, UR41, 0x5, UPT ;  /* 0x000000052900788c */ /* 0x000fe2000bf04070 */
[----:B------:R-:W-:Y:S01]  /*1d50*/  ISETP.GE.AND P0, PT, R6, UR7, PT ;  /* 0x0000000706007c0c */ /* 0x000fe2000bf06270 */
[----:B------:R-:W-:Y:S01]  /*1d60*/  ULDC.64 UR4, c[0x0][0x5d0] ;  /* 0x0001740000047ab9 */ /* 0x000fe20000000a00 */
[--C-:B------:R-:W-:Y:S01]  /*1d70*/  SHF.R.S32.HI R9, RZ, 0x1f, R8.reuse ;  /* 0x0000001fff097819 */ /* 0x100fe20000011408 */
[----:B------:R-:W-:Y:S01]  /*1d80*/  ULDC UR10, c[0x0][0x284] ;  /* 0x0000a100000a7ab9 */ /* 0x000fe20000000800 */
[----:B------:R-:W-:Y:S01]  /*1d90*/  IMAD R0, R11, UR4, RZ ;  /* 0x000000040b007c24 */ /* 0x000fe2000f8e02ff */
[----:B------:R-:W-:Y:S01]  /*1da0*/  UISETP.LT.U32.AND UP0, UPT, UR43, 0x6, UP0 ;  /* 0x000000062b00788c */ /* 0x000fe20008701070 */
[----:B------:R-:W-:Y:S01]  /*1db0*/  ISETP.GE.OR P0, PT, R10, UR10, P0 ;  /* 0x0000000a0a007c0c */ /* 0x000fe20008706670 */
[----:B------:R-:W-:Y:S01]  /*1dc0*/  IMAD.WIDE.U32 R4, R99, UR4, R8 ;  /* 0x0000000463047c25 */ /* 0x000fe2000f8e0008 */
[----:B------:R-:W-:Y:S01]  /*1dd0*/  ULDC.64 UR8, c[0x0][0x5c8] ;  /* 0x0001720000087ab9 */ /* 0x000fe20000000a00 */
[----:B------:R-:W-:-:S02]  /*1de0*/  USEL UR6, URZ, 0x1, !UP0 ;  /* 0x000000013f067887 */ /* 0x000fc4000c000000 */
[----:B------:R-:W-:Y:S01]  /*1df0*/  IMAD R3, R99, UR5, R0 ;  /* 0x0000000563037c24 */ /* 0x000fe2000f8e0200 */
[----:B------:R-:W-:Y:S01]  /*1e00*/  @UP1 UIMAD.WIDE.U32 UR4, UR41, -0x55555555, URZ ;  /* 0xaaaaaaab290418a5 */ /* 0x000fe2000f8e003f */
[----:B------:R-:W-:Y:S01]  /*1e10*/  IMAD.WIDE R100, R101, 0x80, R22 ;  /* 0x0000008065647825 */ /* 0x000fe200078e0216 */
[----:B------:R-:W-:Y:S02]  /*1e20*/  ULOP3.LUT UR40, UR40, UR6, URZ, 0x3c, !UPT ;  /* 0x0000000628287292 */ /* 0x000fe4000f8e3c3f */
[----:B------:R-:W-:Y:S01]  /*1e30*/  @UP1 USHF.R.U32.HI UR4, URZ, 0x2, UR5 ;  /* 0x000000023f041899 */ /* 0x000fe20008011605 */
[----:B------:R-:W-:Y:S02]  /*1e40*/  IMAD.IADD R5, R5, 0x1, R3 ;  /* 0x0000000105057824 */ /* 0x000fe400078e0203 */
[----:B------:R-:W-:Y:S01]  /*1e50*/  IMAD R3, R101, UR8, RZ ;  /* 0x0000000865037c24 */ /* 0x000fe2000f8e02ff */
[----:B------:R-:W-:Y:S01]  /*1e60*/  @UP1 ULOP3.LUT UR40, UR40, 0x1, UR4, 0x78, !UPT ;  /* 0x0000000128281892 */ /* 0x000fe2000f8e7804 */
[----:B------:R-:W-:-:S04]  /*1e70*/  IMAD.WIDE.U32 R102, R100, UR8, R4 ;  /* 0x0000000864667c25 */ /* 0x000fc8000f8e0004 */
[----:B------:R-:W-:Y:S02]  /*1e80*/  IMAD R7, R100, UR9, R3 ;  /* 0x0000000964077c24 */ /* 0x000fe4000f8e0203 */
[----:B------:R-:W-:Y:S01]  /*1e90*/  IMAD.MOV.U32 R0, RZ, RZ, -0x1 ;  /* 0xffffffffff007424 */ /* 0x000fe200078e00ff */
[----:B------:R-:W-:Y:S06]  /*1ea0*/  @P0 BRA `(.L_x_28) ;  /* 0x0000003400040947 */ /* 0x000fec0003800000 */
[----:B-----5:R-:W-:Y:S01]  /*1eb0*/  FSETP.NEU.AND P0, PT, R88, RZ, PT ;  /* 0x000000ff5800720b */ /* 0x020fe20003f0d000 */
[----:B------:R-:W-:Y:S01]  /*1ec0*/  IMAD.IADD R4, R89, 0x1, -R6 ;  /* 0x0000000159047824 */ /* 0x000fe200078e0a06 */
[----:B------:R-:W-:Y:S01]  /*1ed0*/  BSSY B0, `(.L_x_28) ;  /* 0x000033e000007945 */ /* 0x000fe20003800000 */
[----:B------:R-:W-:Y:S02]  /*1ee0*/  IMAD.IADD R3, R97, 0x1, -R10 ;  /* 0x0000000161037824 */ /* 0x000fe400078e0a0a */
[----:B------:R-:W-:Y:S01]  /*1ef0*/  IMAD.IADD R111, R103, 0x1, R7 ;  /* 0x00000001676f7824 */ /* 0x000fe200078e0207 */
[----:B------:R-:W-:-:S04]  /*1f00*/  ISETP.GT.AND P3, PT, R4, RZ, PT ;  /* 0x000000ff0400720c */ /* 0x000fc80003f64270 */
[----:B------:R-:W-:-:S03]  /*1f10*/  ISETP.GT.AND P1, PT, R3, RZ, P3 ;  /* 0x000000ff0300720c */ /* 0x000fc60001f24270 */
[----:B------:R-:W-:Y:S10]  /*1f20*/  @!P0 BRA `(.L_x_29) ;  /* 0x0000002400208947 */ /* 0x000ff40003800000 */
[----:B------:R-:W0:Y:S01]  /*1f30*/  LDC.64 R104, c[0x0][0x5b8] ;  /* 0x00016e00ff687b82 */ /* 0x000e220000000a00 */
[----:B------:R-:W-:-:S07]  /*1f40*/  ULDC.64 UR4, c[0x0][0x5c0] ;  /* 0x0001700000047ab9 */ /* 0x000fce0000000a00 */
[----:B------:R-:W1:Y:S08]  /*1f50*/  LDC.64 R106, c[0x0][0x5b0] ;  /* 0x00016c00ff6a7b82 */ /* 0x000e700000000a00 */
[----:B------:R-:W2:Y:S01]  /*1f60*/  LDC.64 R108, c[0x0][0x5a8] ;  /* 0x00016a00ff6c7b82 */ /* 0x000ea20000000a00 */
[-C--:B0-----:R-:W-:Y:S02]  /*1f70*/  IMAD R6, R11, R104.reuse, RZ ;  /* 0x000000680b067224 */ /* 0x081fe400078e02ff */
[----:B------:R-:W-:-:S04]  /*1f80*/  IMAD.WIDE.U32 R12, R99, R104, R8 ;  /* 0x00000068630c7225 */ /* 0x000fc800078e0008 */
[----:B------:R-:W-:Y:S02]  /*1f90*/  IMAD R103, R99, R105, R6 ;  /* 0x0000006963677224 */ /* 0x000fe400078e0206 */
[-C--:B-1----:R-:W-:Y:S02]  /*1fa0*/  IMAD R5, R101, R106.reuse, RZ ;  /* 0x0000006a65057224 */ /* 0x082fe400078e02ff */
[----:B------:R-:W-:Y:S02]  /*1fb0*/  IMAD.IADD R13, R13, 0x1, R103 ;  /* 0x000000010d0d7824 */ /* 0x000fe400078e0267 */
[C---:B------:R-:W-:Y:S02]  /*1fc0*/  IMAD R105, R100.reuse, R107, R5 ;  /* 0x0000006b64697224 */ /* 0x040fe400078e0205 */
[----:B------:R-:W-:-:S04]  /*1fd0*/  IMAD.WIDE.U32 R6, R100, R106, R12 ;  /* 0x0000006a64067225 */ /* 0x000fc800078e000c */
[----:B------:R-:W-:Y:S01]  /*1fe0*/  IMAD.IADD R5, R7, 0x1, R105 ;  /* 0x0000000107057824 */ /* 0x000fe200078e0269 */
[----:B--2---:R-:W-:-:S04]  /*1ff0*/  LEA R14, P0, R6, R108, 0x2 ;  /* 0x0000006c060e7211 */ /* 0x004fc800078010ff */
[----:B------:R-:W-:-:S05]  /*2000*/  LEA.HI.X R15, R6, R109, R5, 0x2, P0 ;  /* 0x0000006d060f7211 */ /* 0x000fca00000f1405 */
[----:B------:R0:W2:Y:S01]  /*2010*/  @P1 LDG.E.LTC128B R5, desc[UR38][R14.64] ;  /* 0x000000260e051981 */ /* 0x0000a2000c1e1920 */
[----:B------:R-:W-:Y:S01]  /*2020*/  IMAD.WIDE.U32 R6, R100, R106, R8 ;  /* 0x0000006a64067225 */ /* 0x000fe200078e0008 */
[C---:B------:R-:W-:Y:S01]  /*2030*/  SHF.L.U64.HI R11, R106.reuse, 0x3, R107 ;  /* 0x000000036a0b7819 */ /* 0x040fe2000001026b */
[----:B------:R-:W-:Y:S01]  /*2040*/  BSSY B1, `(.L_x_30) ;  /* 0x0000016000017945 */ /* 0x000fe20003800000 */
[----:B------:R-:W-:Y:S01]  /*2050*/  ISETP.GT.AND P3, PT, R3, 0x8, P3 ;  /* 0x000000080300780c */ /* 0x000fe20001f64270 */
[----:B------:R-:W-:Y:S02]  /*2060*/  IMAD.IADD R7, R105, 0x1, R7 ;  /* 0x0000000169077824 */ /* 0x000fe400078e0207 */
[----:B------:R-:W-:Y:S02]  /*2070*/  IMAD.SHL.U32 R10, R106, 0x8, RZ ;  /* 0x000000086a0a7824 */ /* 0x000fe400078e00ff */
[----:B------:R-:W-:-:S04]  /*2080*/  IMAD.WIDE.U32 R20, R99, R104, R6 ;  /* 0x0000006863147225 */ /* 0x000fc800078e0006 */
[----:B------:R-:W-:Y:S01]  /*2090*/  IMAD.WIDE.U32 R100, R100, R106, R10 ;  /* 0x0000006a64647225 */ /* 0x000fe200078e000a */
[----:B------:R-:W-:Y:S02]  /*20a0*/  LEA R10, P0, R102, UR4, 0x2 ;  /* 0x00000004660a7c11 */ /* 0x000fe4000f8010ff */
[----:B------:R-:W-:Y:S01]  /*20b0*/  LEA R6, P4, R20, R108, 0x2 ;  /* 0x0000006c14067211 */ /* 0x000fe200078810ff */
[----:B0-----:R-:W-:Y:S01]  /*20c0*/  IMAD.IADD R14, R103, 0x1, R21 ;  /* 0x00000001670e7824 */ /* 0x001fe200078e0215 */
[----:B------:R-:W-:Y:S01]  /*20d0*/  LEA.HI.X R11, R102, UR5, R111, 0x2, P0 ;  /* 0x00000005660b7c11 */ /* 0x000fe200080f146f */
[----:B------:R-:W-:Y:S01]  /*20e0*/  IMAD.IADD R105, R105, 0x1, R101 ;  /* 0x0000000169697824 */ /* 0x000fe200078e0265 */
[----:B------:R-:W-:Y:S02]  /*20f0*/  ISETP.GT.AND P0, PT, R4, 0x1, PT ;  /* 0x000000010400780c */ /* 0x000fe40003f04270 */
[----:B------:R-:W-:Y:S01]  /*2100*/  IADD3 R15, P2, R12, R100, RZ ;  /* 0x000000640c0f7210 */ /* 0x000fe20007f5e0ff */
[----:B--2---:R-:W-:-:S04]  /*2110*/  FMUL R7, R5, R88 ;  /* 0x0000005805077220 */ /* 0x004fc80000400000 */
[----:B------:R-:W-:Y:S01]  /*2120*/  FFMA R21, R24, R19, R7 ;  /* 0x0000001318157223 */ /* 0x000fe20000000007 */
[----:B------:R-:W-:Y:S01]  /*2130*/  LEA.HI.X R7, R20, R109, R14, 0x2, P4 ;  /* 0x0000006d14077211 */ /* 0x000fe200020f140e */
[----:B------:R-:W-:Y:S01]  /*2140*/  IMAD.X R20, R105, 0x1, R13, P2 ;  /* 0x0000000169147824 */ /* 0x000fe200010e060d */
[----:B------:R-:W-:Y:S02]  /*2150*/  ISETP.GT.AND P4, PT, R3, RZ, P0 ;  /* 0x000000ff0300720c */ /* 0x000fe40000784270 */
[----:B------:R0:W-:Y:S01]  /*2160*/  @P1 STG.E desc[UR38][R10.64], R21 ;  /* 0x000000150a001986 */ /* 0x0001e2000c101926 */
[----:B------:R-:W-:-:S10]  /*2170*/  LEA R14, P1, R15, R108, 0x2 ;  /* 0x0000006c0f0e7211 */ /* 0x000fd400078210ff */
[----:B------:R-:W-:Y:S05]  /*2180*/  @!P4 BRA `(.L_x_31) ;  /* 0x000000000004c947 */ /* 0x000fea0003800000 */
[----:B------:R1:W5:Y:S02]  /*2190*/  LDG.E.LTC128B R5, desc[UR38][R6.64+0x4] ;  /* 0x0000042606057981 */ /* 0x000364000c1e1920 */
.L_x_31:
[----:B------:R-:W-:Y:S05]  /*21a0*/  BSYNC B1 ;  /* 0x0000000000017941 */ /* 0x000fea0003800000 */
.L_x_30:
[----:B-----5:R-:W-:Y:S01]  /*21b0*/  FMUL R12, R5, R88 ;  /* 0x00000058050c7220 */ /* 0x020fe20000400000 */
[----:B------:R-:W-:-:S03]  /*21c0*/  LEA.HI.X R15, R15, R109, R20, 0x2, P1 ;  /* 0x0000006d0f0f7211 */ /* 0x000fc600008f1414 */
[----:B------:R-:W-:Y:S01]  /*21d0*/  FFMA R101, R25, R19, R12 ;  /* 0x0000001319657223 */ /* 0x000fe2000000000c */
[----:B------:R-:W-:-:S04]  /*21e0*/  IMAD.MOV.U32 R25, RZ, RZ, R5 ;  /* 0x000000ffff197224 */ /* 0x000fc800078e0005 */
[----:B------:R2:W-:Y:S04]  /*21f0*/  @P4 STG.E desc[UR38][R10.64+0x4], R101 ;  /* 0x000004650a004986 */ /* 0x0005e8000c101926 */
[----:B------:R-:W3:Y:S01]  /*2200*/  @P3 LDG.E.LTC128B R25, desc[UR38][R14.64] ;  /* 0x000000260e193981 */ /* 0x000ee2000c1e1920 */
[C---:B------:R-:W-:Y:S01]  /*2210*/  SHF.L.U64.HI R13, R92.reuse, 0x2, R91 ;  /* 0x000000025c0d7819 */ /* 0x040fe2000001025b */
[----:B------:R-:W-:Y:S01]  /*2220*/  BSSY B1, `(.L_x_32) ;  /* 0x0000010000017945 */ /* 0x000fe20003800000 */
[----:B------:R-:W-:Y:S02]  /*2230*/  LEA R12, P2, R92, R10, 0x2 ;  /* 0x0000000a5c0c7211 */ /* 0x000fe400078410ff */
[----:B------:R-:W-:Y:S02]  /*2240*/  IADD3 R20, P1, R8, R100, RZ ;  /* 0x0000006408147210 */ /* 0x000fe40007f3e0ff */
[----:B------:R-:W-:Y:S01]  /*2250*/  ISETP.GT.AND P0, PT, R3, 0x8, P0 ;  /* 0x000000080300780c */ /* 0x000fe20000704270 */
[----:B------:R-:W-:-:S02]  /*2260*/  IMAD.X R13, R13, 0x1, R11, P2 ;  /* 0x000000010d0d7824 */ /* 0x000fc400010e060b */
[----:B0-----:R-:W-:Y:S01]  /*2270*/  IMAD.X R21, R9, 0x1, R105, P1 ;  /* 0x0000000109157824 */ /* 0x001fe200008e0669 */
[----:B------:R-:W-:Y:S01]  /*2280*/  ISETP.GT.AND P1, PT, R4, 0x8, PT ;  /* 0x000000080400780c */ /* 0x000fe20003f24270 */
[----:B------:R-:W-:-:S04]  /*2290*/  IMAD.WIDE.U32 R20, R99, R104, R20 ;  /* 0x0000006863147225 */ /* 0x000fc800078e0014 */
[----:B------:R-:W-:Y:S01]  /*22a0*/  IMAD.IADD R9, R103, 0x1, R21 ;  /* 0x0000000167097824 */ /* 0x000fe200078e0215 */
[----:B------:R-:W-:-:S04]  /*22b0*/  LEA R8, P4, R20, R108, 0x2 ;  /* 0x0000006c14087211 */ /* 0x000fc800078810ff */
[----:B------:R-:W-:Y:S01]  /*22c0*/  LEA.HI.X R9, R20, R109, R9, 0x2, P4 ;  /* 0x0000006d14097211 */ /* 0x000fe200020f1409 */
[----:B---3--:R-:W-:-:S04]  /*22d0*/  FMUL R5, R25, R88 ;  /* 0x0000005819057220 */ /* 0x008fc80000400000 */
[----:B------:R-:W-:-:S05]  /*22e0*/  FFMA R5, R26, R19, R5 ;  /* 0x000000131a057223 */ /* 0x000fca0000000005 */
[----:B------:R2:W-:Y:S01]  /*22f0*/  @P3 STG.E desc[UR38][R12.64], R5 ;  /* 0x000000050c003986 */ /* 0x0005e2000c101926 */
[----:B------:R-:W-:Y:S05]  /*2300*/  @!P0 BRA `(.L_x_33) ;  /* 0x0000000000048947 */ /* 0x000fea0003800000 */
[----:B------:R0:W5:Y:S02]  /*2310*/  LDG.E.LTC128B R25, desc[UR38][R8.64+0x4] ;  /* 0x0000042608197981 */ /* 0x000164000c1e1920 */
.L_x_33:
[----:B------:R-:W-:Y:S05]  /*2320*/  BSYNC B1 ;  /* 0x0000000000017941 */ /* 0x000fea0003800000 */
.L_x_32:
[----:B-----5:R-:W-:Y:S01]  /*2330*/  FMUL R14, R25, R88 ;  /* 0x00000058190e7220 */ /* 0x020fe20000400000 */
[----:B------:R-:W-:Y:S01]  /*2340*/  ISETP.GT.AND P3, PT, R3, RZ, P1 ;  /* 0x000000ff0300720c */ /* 0x000fe20000f64270 */
[----:B------:R-:W-:Y:S01]  /*2350*/  BSSY B1, `(.L_x_34) ;  /* 0x0000006000017945 */ /* 0x000fe20003800000 */
[----:B------:R-:W-:Y:S01]  /*2360*/  ISETP.GT.AND P2, PT, R4, 0x9, PT ;  /* 0x000000090400780c */ /* 0x000fe20003f44270 */
[----:B------:R-:W-:-:S05]  /*2370*/  FFMA R27, R27, R19, R14 ;  /* 0x000000131b1b7223 */ /* 0x000fca000000000e */
[----:B------:R3:W-:Y:S05]  /*2380*/  @P0 STG.E desc[UR38][R12.64+0x4], R27 ;  /* 0x0000041b0c000986 */ /* 0x0007ea000c101926 */
[----:B------:R-:W-:Y:S05]  /*2390*/  @!P3 BRA `(.L_x_35) ;  /* 0x000000000004b947 */ /* 0x000fea0003800000 */
[----:B------:R4:W5:Y:S02]  /*23a0*/  LDG.E.LTC128B R25, desc[UR38][R6.64+0x20] ;  /* 0x0000202606197981 */ /* 0x000964000c1e1920 */
.L_x_35:
[----:B------:R-:W-:Y:S05]  /*23b0*/  BSYNC B1 ;  /* 0x0000000000017941 */ /* 0x000fea0003800000 */
.L_x_34:
[----:B--2--5:R-:W-:Y:S01]  /*23c0*/  FMUL R5, R25, R88 ;  /* 0x0000005819057220 */ /* 0x024fe20000400000 */
[----:B------:R-:W-:Y:S01]  /*23d0*/  ISETP.GT.AND P0, PT, R3, RZ, P2 ;  /* 0x000000ff0300720c */ /* 0x000fe20001704270 */
[----:B------:R-:W-:Y:S02]  /*23e0*/  BSSY B1, `(.L_x_36) ;  /* 0x0000005000017945 */ /* 0x000fe40003800000 */
[----:B------:R-:W-:-:S05]  /*23f0*/  FFMA R5, R28, R19, R5 ;  /* 0x000000131c057223 */ /* 0x000fca0000000005 */
[----:B------:R2:W-:Y:S05]  /*2400*/  @P3 STG.E desc[UR38][R10.64+0x20], R5 ;  /* 0x000020050a003986 */ /* 0x0005ea000c101926 */
[----:B------:R-:W-:Y:S05]  /*2410*/  @!P0 BRA `(.L_x_37) ;  /* 0x0000000000048947 */ /* 0x000fea0003800000 */
[----:B------:R0:W5:Y:S02]  /*2420*/  LDG.E.LTC128B R25, desc[UR38][R6.64+0x24] ;  /* 0x0000242606197981 */ /* 0x000164000c1e1920 */
.L_x_37:
[----:B------:R-:W-:Y:S05]  /*2430*/  BSYNC B1 ;  /* 0x0000000000017941 */ /* 0x000fea0003800000 */
.L_x_36:
[----:B-----5:R-:W-:Y:S01]  /*2440*/  FMUL R14, R25, R88 ;  /* 0x00000058190e7220 */ /* 0x020fe20000400000 */
[----:B------:R-:W-:Y:S01]  /*2450*/  ISETP.GT.AND P1, PT, R3, 0x8, P1 ;  /* 0x000000080300780c */ /* 0x000fe20000f24270 */
[----:B------:R-:W-:Y:S02]  /*2460*/  BSSY B1, `(.L_x_38) ;  /* 0x0000005000017945 */ /* 0x000fe40003800000 */
[----:B------:R-:W-:-:S05]  /*2470*/  FFMA R29, R29, R19, R14 ;  /* 0x000000131d1d7223 */ /* 0x000fca000000000e */
[----:B------:R0:W-:Y:S05]  /*2480*/  @P0 STG.E desc[UR38][R10.64+0x24], R29 ;  /* 0x0000241d0a000986 */ /* 0x0001ea000c101926 */
[----:B------:R-:W-:Y:S05]  /*2490*/  @!P1 BRA `(.L_x_39) ;  /* 0x0000000000049947 */ /* 0x000fea0003800000 */
[----:B------:R0:W5:Y:S02]  /*24a0*/  LDG.E.LTC128B R25, desc[UR38][R8.64+0x20] ;  /* 0x0000202608197981 */ /* 0x000164000c1e1920 */
.L_x_39:
[----:B------:R-:W-:Y:S05]  /*24b0*/  BSYNC B1 ;  /* 0x0000000000017941 */ /* 0x000fea0003800000 */
.L_x_38:
[----:B--2--5:R-:W-:Y:S01]  /*24c0*/  FMUL R5, R25, R88 ;  /* 0x0000005819057220 */ /* 0x024fe20000400000 */
[----:B------:R-:W-:Y:S01]  /*24d0*/  ISETP.GT.AND P2, PT, R3, 0x8, P2 ;  /* 0x000000080300780c */ /* 0x000fe20001744270 */
[----:B------:R-:W-:Y:S01]  /*24e0*/  BSSY B1, `(.L_x_40) ;  /* 0x0000006000017945 */ /* 0x000fe20003800000 */
[----:B------:R-:W-:Y:S01]  /*24f0*/  ISETP.GT.AND P0, PT, R4, 0x10, PT ;  /* 0x000000100400780c */ /* 0x000fe20003f04270 */
[----:B------:R-:W-:-:S05]  /*2500*/  FFMA R5, R30, R19, R5 ;  /* 0x000000131e057223 */ /* 0x000fca0000000005 */
[----:B------:R2:W-:Y:S05]  /*2510*/  @P1 STG.E desc[UR38][R12.64+0x20], R5 ;  /* 0x000020050c001986 */ /* 0x0005ea000c101926 */
[----:B------:R-:W-:Y:S05]  /*2520*/  @!P2 BRA `(.L_x_41) ;  /* 0x000000000004a947 */ /* 0x000fea0003800000 */
[----:B------:R0:W5:Y:S02]  /*2530*/  LDG.E.LTC128B R25, desc[UR38][R8.64+0x24] ;  /* 0x0000242608197981 */ /* 0x000164000c1e1920 */
.L_x_41:
[----:B------:R-:W-:Y:S05]  /*2540*/  BSYNC B1 ;  /* 0x0000000000017941 */ /* 0x000fea0003800000 */
.L_x_40:
        /* <DEDUP_REMOVED lines=8> */
.L_x_43:
[----:B------:R-:W-:Y:S05]  /*25d0*/  BSYNC B1 ;  /* 0x0000000000017941 */ /* 0x000fea0003800000 */
.L_x_42:
[----:B--2--5:R-:W-:Y:S01]  /*25e0*/  FMUL R5, R25, R88 ;  /* 0x0000005819057220 */ /* 0x024fe20000400000 */
[----:B------:R-:W-:Y:S01]  /*25f0*/  ISETP.GT.AND P2, PT, R3, RZ, P1 ;  /* 0x000000ff0300720c */ /* 0x000fe20000f44270 */
[----:B------:R-:W-:Y:S02]  /*2600*/  BSSY B1, `(.L_x_44) ;  /* 0x0000005000017945 */ /* 0x000fe40003800000 */
[----:B------:R-:W-:-:S05]  /*2610*/  FFMA R5, R32, R19, R5 ;  /* 0x0000001320057223 */ /* 0x000fca0000000005 */
[----:B------:R2:W-:Y:S05]  /*2620*/  @P3 STG.E desc[UR38][R10.64+0x40], R5 ;  /* 0x000040050a003986 */ /* 0x0005ea000c101926 */
[----:B------:R-:W-:Y:S05]  /*2630*/  @!P2 BRA `(.L_x_45) ;  /* 0x000000000004a947 */ /* 0x000fea0003800000 */
[----:B------:R0:W5:Y:S02]  /*2640*/  LDG.E.LTC128B R25, desc[UR38][R6.64+0x44] ;  /* 0x0000442606197981 */ /* 0x000164000c1e1920 */
.L_x_45:
[----:B------:R-:W-:Y:S05]  /*2650*/  BSYNC B1 ;  /* 0x0000000000017941 */ /* 0x000fea0003800000 */
.L_x_44:
[----:B-----5:R-:W-:Y:S01]  /*2660*/  FMUL R14, R25, R88 ;  /* 0x00000058190e7220 */ /* 0x020fe20000400000 */
[----:B------:R-:W-:Y:S01]  /*2670*/  ISETP.GT.AND P0, PT, R3, 0x8, P0 ;  /* 0x000000080300780c */ /* 0x000fe20000704270 */
[----:B------:R-:W-:Y:S02]  /*2680*/  BSSY B1, `(.L_x_46) ;  /* 0x0000005000017945 */ /* 0x000fe40003800000 */
[----:B------:R-:W-:-:S05]  /*2690*/  FFMA R33, R33, R19, R14 ;  /* 0x0000001321217223 */ /* 0x000fca000000000e */
[----:B------:R0:W-:Y:S05]  /*26a0*/  @P2 STG.E desc[UR38][R10.64+0x44], R33 ;  /* 0x000044210a002986 */ /* 0x0001ea000c101926 */
[----:B------:R-:W-:Y:S05]  /*26b0*/  @!P0 BRA `(.L_x_47) ;  /* 0x0000000000048947 */ /* 0x000fea0003800000 */
[----:B------:R0:W5:Y:S02]  /*26c0*/  LDG.E.LTC128B R25, desc[UR38][R8.64+0x40] ;  /* 0x0000402608197981 */ /* 0x000164000c1e1920 */
.L_x_47:
[----:B------:R-:W-:Y:S05]  /*26d0*/  BSYNC B1 ;  /* 0x0000000000017941 */ /* 0x000fea0003800000 */
.L_x_46:
        /* <DEDUP_REMOVED lines=8> */
.L_x_49:
[----:B------:R-:W-:Y:S05]  /*2760*/  BSYNC B1 ;  /* 0x0000000000017941 */ /* 0x000fea0003800000 */
.L_x_48:
        /* <DEDUP_REMOVED lines=8> */
.L_x_51:
[----:B------:R-:W-:Y:S05]  /*27f0*/  BSYNC B1 ;  /* 0x0000000000017941 */ /* 0x000fea0003800000 */
.L_x_50:
[----:B--2--5:R-:W-:Y:S01]  /*2800*/  FMUL R5, R25, R88 ;  /* 0x0000005819057220 */ /* 0x024fe20000400000 */
[----:B------:R-:W-:Y:S01]  /*2810*/  ISETP.GT.AND P1, PT, R3, RZ, P0 ;  /* 0x000000ff0300720c */ /* 0x000fe20000724270 */
[----:B------:R-:W-:Y:S02]  /*2820*/  BSSY B1, `(.L_x_52) ;  /* 0x0000005000017945 */ /* 0x000fe40003800000 */
[----:B------:R-:W-:-:S05]  /*2830*/  FFMA R5, R36, R19, R5 ;  /* 0x0000001324057223 */ /* 0x000fca0000000005 */
[----:B------:R2:W-:Y:S05]  /*2840*/  @P3 STG.E desc[UR38][R10.64+0x60], R5 ;  /* 0x000060050a003986 */ /* 0x0005ea000c101926 */
[----:B------:R-:W-:Y:S05]  /*2850*/  @!P1 BRA `(.L_x_53) ;  /* 0x0000000000049947 */ /* 0x000fea0003800000 */
[----:B------:R0:W5:Y:S02]  /*2860*/  LDG.E.LTC128B R25, desc[UR38][R6.64+0x64] ;  /* 0x0000642606197981 */ /* 0x000164000c1e1920 */
.L_x_53:
[----:B------:R-:W-:Y:S05]  /*2870*/  BSYNC B1 ;  /* 0x0000000000017941 */ /* 0x000fea0003800000 */
.L_x_52:
[----:B-----5:R-:W-:Y:S01]  /*2880*/  FMUL R14, R25, R88 ;  /* 0x00000058190e7220 */ /* 0x020fe20000400000 */
[----:B------:R-:W-:Y:S01]  /*2890*/  ISETP.GT.AND P2, PT, R3, 0x8, P2 ;  /* 0x000000080300780c */ /* 0x000fe20001744270 */
[----:B------:R-:W-:Y:S02]  /*28a0*/  BSSY B1, `(.L_x_54) ;  /* 0x0000005000017945 */ /* 0x000fe40003800000 */
[----:B------:R-:W-:-:S05]  /*28b0*/  FFMA R37, R37, R19, R14 ;  /* 0x0000001325257223 */ /* 0x000fca000000000e */
[----:B------:R0:W-:Y:S05]  /*28c0*/  @P1 STG.E desc[UR38][R10.64+0x64], R37 ;  /* 0x000064250a001986 */ /* 0x0001ea000c101926 */
[----:B------:R-:W-:Y:S05]  /*28d0*/  @!P2 BRA `(.L_x_55) ;  /* 0x000000000004a947 */ /* 0x000fea0003800000 */
[----:B------:R0:W5:Y:S02]  /*28e0*/  LDG.E.LTC128B R25, desc[UR38][R8.64+0x60] ;  /* 0x0000602608197981 */ /* 0x000164000c1e1920 */
.L_x_55:
[----:B------:R-:W-:Y:S05]  /*28f0*/  BSYNC B1 ;  /* 0x0000000000017941 */ /* 0x000fea0003800000 */
.L_x_54:
        /* <DEDUP_REMOVED lines=8> */
.L_x_57:
[----:B------:R-:W-:Y:S05]  /*2980*/  BSYNC B1 ;  /* 0x0000000000017941 */ /* 0x000fea0003800000 */
.L_x_56:
        /* <DEDUP_REMOVED lines=8> */
.L_x_59:
[----:B------:R-:W-:Y:S05]  /*2a10*/  BSYNC B1 ;  /* 0x0000000000017941 */ /* 0x000fea0003800000 */
.L_x_58:
[----:B--2--5:R-:W-:Y:S01]  /*2a20*/  FMUL R5, R25, R88 ;  /* 0x0000005819057220 */ /* 0x024fe20000400000 */
[----:B------:R-:W-:Y:S01]  /*2a30*/  ISETP.GT.AND P0, PT, R3, RZ, P2 ;  /* 0x000000ff0300720c */ /* 0x000fe20001704270 */
[----:B------:R-:W-:Y:S02]  /*2a40*/  BSSY B1, `(.L_x_60) ;  /* 0x0000005000017945 */ /* 0x000fe40003800000 */
[----:B------:R-:W-:-:S05]  /*2a50*/  FFMA R5, R40, R19, R5 ;  /* 0x0000001328057223 */ /* 0x000fca0000000005 */
[----:B------:R2:W-:Y:S05]  /*2a60*/  @P3 STG.E desc[UR38][R10.64+0x80], R5 ;  /* 0x000080050a003986 */ /* 0x0005ea000c101926 */
[----:B------:R-:W-:Y:S05]  /*2a70*/  @!P0 BRA `(.L_x_61) ;  /* 0x0000000000048947 */ /* 0x000fea0003800000 */
[----:B------:R0:W5:Y:S02]  /*2a80*/  LDG.E.LTC128B R25, desc[UR38][R6.64+0x84] ;  /* 0x0000842606197981 */ /* 0x000164000c1e1920 */
.L_x_61:
[----:B------:R-:W-:Y:S05]  /*2a90*/  BSYNC B1 ;  /* 0x0000000000017941 */ /* 0x000fea0003800000 */
.L_x_60:
[----:B-----5:R-:W-:Y:S01]  /*2aa0*/  FMUL R14, R25, R88 ;  /* 0x00000058190e7220 */ /* 0x020fe20000400000 */
[----:B------:R-:W-:Y:S01]  /*2ab0*/  ISETP.GT.AND P1, PT, R3, 0x8, P1 ;  /* 0x000000080300780c */ /* 0x000fe20000f24270 */
[----:B------:R-:W-:Y:S02]  /*2ac0*/  BSSY B1, `(.L_x_62) ;  /* 0x0000005000017945 */ /* 0x000fe40003800000 */
[----:B------:R-:W-:-:S05]  /*2ad0*/  FFMA R41, R41, R19, R14 ;  /* 0x0000001329297223 */ /* 0x000fca000000000e */
[----:B------:R0:W-:Y:S05]  /*2ae0*/  @P0 STG.E desc[UR38][R10.64+0x84], R41 ;  /* 0x000084290a000986 */ /* 0x0001ea000c101926 */
[----:B------:R-:W-:Y:S05]  /*2af0*/  @!P1 BRA `(.L_x_63) ;  /* 0x0000000000049947 */ /* 0x000fea0003800000 */
[----:B------:R0:W5:Y:S02]  /*2b00*/  LDG.E.LTC128B R25, desc[UR38][R8.64+0x80] ;  /* 0x0000802608197981 */ /* 0x000164000c1e1920 */
.L_x_63:
[----:B------:R-:W-:Y:S05]  /*2b10*/  BSYNC B1 ;  /* 0x0000000000017941 */ /* 0x000fea0003800000 */
.L_x_62:
        /* <DEDUP_REMOVED lines=8> */
.L_x_65:
[----:B------:R-:W-:Y:S05]  /*2ba0*/  BSYNC B1 ;  /* 0x0000000000017941 */ /* 0x000fea0003800000 */
.L_x_64:
        /* <DEDUP_REMOVED lines=8> */
.L_x_67:
[----:B------:R-:W-:Y:S05]  /*2c30*/  BSYNC B1 ;  /* 0x0000000000017941 */ /* 0x000fea0003800000 */
.L_x_66:
[----:B--2--5:R-:W-:Y:S01]  /*2c40*/  FMUL R5, R25, R88 ;  /* 0x0000005819057220 */ /* 0x024fe20000400000 */
[----:B------:R-:W-:Y:S01]  /*2c50*/  ISETP.GT.AND P2, PT, R3, RZ, P1 ;  /* 0x000000ff0300720c */ /* 0x000fe20000f44270 */
[----:B------:R-:W-:Y:S02]  /*2c60*/  BSSY B1, `(.L_x_68) ;  /* 0x0000005000017945 */ /* 0x000fe40003800000 */
[----:B------:R-:W-:-:S05]  /*2c70*/  FFMA R5, R44, R19, R5 ;  /* 0x000000132c057223 */ /* 0x000fca0000000005 */
[----:B------:R2:W-:Y:S05]  /*2c80*/  @P3 STG.E desc[UR38][R10.64+0xa0], R5 ;  /* 0x0000a0050a003986 */ /* 0x0005ea000c101926 */
[----:B------:R-:W-:Y:S05]  /*2c90*/  @!P2 BRA `(.L_x_69) ;  /* 0x000000000004a947 */ /* 0x000fea0003800000 */
[----:B------:R0:W5:Y:S02]  /*2ca0*/  LDG.E.LTC128B R25, desc[UR38][R6.64+0xa4] ;  /* 0x0000a42606197981 */ /* 0x000164000c1e1920 */
.L_x_69:
[----:B------:R-:W-:Y:S05]  /*2cb0*/  BSYNC B1 ;  /* 0x0000000000017941 */ /* 0x000fea0003800000 */
.L_x_68:
[----:B-----5:R-:W-:Y:S01]  /*2cc0*/  FMUL R14, R25, R88 ;  /* 0x00000058190e7220 */ /* 0x020fe20000400000 */
[----:B------:R-:W-:Y:S01]  /*2cd0*/  ISETP.GT.AND P0, PT, R3, 0x8, P0 ;  /* 0x000000080300780c */ /* 0x000fe20000704270 */
[----:B------:R-:W-:Y:S02]  /*2ce0*/  BSSY B1, `(.L_x_70) ;  /* 0x0000005000017945 */ /* 0x000fe40003800000 */
[----:B------:R-:W-:-:S05]  /*2cf0*/  FFMA R45, R45, R19, R14 ;  /* 0x000000132d2d7223 */ /* 0x000fca000000000e */
[----:B------:R0:W-:Y:S05]  /*2d00*/  @P2 STG.E desc[UR38][R10.64+0xa4], R45 ;  /* 0x0000a42d0a002986 */ /* 0x0001ea000c101926 */
[----:B------:R-:W-:Y:S05]  /*2d10*/  @!P0 BRA `(.L_x_71) ;  /* 0x0000000000048947 */ /* 0x000fea0003800000 */
[----:B------:R0:W5:Y:S02]  /*2d20*/  LDG.E.LTC128B R25, desc[UR38][R8.64+0xa0] ;  /* 0x0000a02608197981 */ /* 0x000164000c1e1920 */
.L_x_71:
[----:B------:R-:W-:Y:S05]  /*2d30*/  BSYNC B1 ;  /* 0x0000000000017941 */ /* 0x000fea0003800000 */
.L_x_70:
        /* <DEDUP_REMOVED lines=8> */
.L_x_73:
[----:B------:R-:W-:Y:S05]  /*2dc0*/  BSYNC B1 ;  /* 0x0000000000017941 */ /* 0x000fea0003800000 */
.L_x_72:
        /* <DEDUP_REMOVED lines=8> */
.L_x_75:
[----:B------:R-:W-:Y:S05]  /*2e50*/  BSYNC B1 ;  /* 0x0000000000017941 */ /* 0x000fea0003800000 */
.L_x_74:
[----:B--2--5:R-:W-:Y:S01]  /*2e60*/  FMUL R5, R25, R88 ;  /* 0x0000005819057220 */ /* 0x024fe20000400000 */
[----:B------:R-:W-:Y:S01]  /*2e70*/  ISETP.GT.AND P1, PT, R3, RZ, P0 ;  /* 0x000000ff0300720c */ /* 0x000fe20000724270 */
[----:B------:R-:W-:Y:S02]  /*2e80*/  BSSY B1, `(.L_x_76) ;  /* 0x0000005000017945 */ /* 0x000fe40003800000 */
[----:B------:R-:W-:-:S05]  /*2e90*/  FFMA R5, R48, R19, R5 ;  /* 0x0000001330057223 */ /* 0x000fca0000000005 */
[----:B------:R2:W-:Y:S05]  /*2ea0*/  @P3 STG.E desc[UR38][R10.64+0xc0], R5 ;  /* 0x0000c0050a003986 */ /* 0x0005ea000c101926 */
[----:B------:R-:W-:Y:S05]  /*2eb0*/  @!P1 BRA `(.L_x_77) ;  /* 0x0000000000049947 */ /* 0x000fea0003800000 */
[----:B------:R0:W5:Y:S02]  /*2ec0*/  LDG.E.LTC128B R25, desc[UR38][R6.64+0xc4] ;  /* 0x0000c42606197981 */ /* 0x000164000c1e1920 */
.L_x_77:
[----:B------:R-:W-:Y:S05]  /*2ed0*/  BSYNC B1 ;  /* 0x0000000000017941 */ /* 0x000fea0003800000 */
.L_x_76:
[----:B-----5:R-:W-:Y:S01]  /*2ee0*/  FMUL R14, R25, R88 ;  /* 0x00000058190e7220 */ /* 0x020fe20000400000 */
[----:B------:R-:W-:Y:S01]  /*2ef0*/  ISETP.GT.AND P2, PT, R3, 0x8, P2 ;  /* 0x000000080300780c */ /* 0x000fe20001744270 */
[----:B------:R-:W-:Y:S02]  /*2f00*/  BSSY B1, `(.L_x_78) ;  /* 0x0000005000017945 */ /* 0x000fe40003800000 */
[----:B------:R-:W-:-:S05]  /*2f10*/  FFMA R49, R49, R19, R14 ;  /* 0x0000001331317223 */ /* 0x000fca000000000e */
[----:B------:R0:W-:Y:S05]  /*2f20*/  @P1 STG.E desc[UR38][R10.64+0xc4], R49 ;  /* 0x0000c4310a001986 */ /* 0x0001ea000c101926 */
[----:B------:R-:W-:Y:S05]  /*2f30*/  @!P2 BRA `(.L_x_79) ;  /* 0x000000000004a947 */ /* 0x000fea0003800000 */
[----:B------:R0:W5:Y:S02]  /*2f40*/  LDG.E.LTC128B R25, desc[UR38][R8.64+0xc0] ;  /* 0x0000c02608197981 */ /* 0x000164000c1e1920 */
.L_x_79:
[----:B------:R-:W-:Y:S05]  /*2f50*/  BSYNC B1 ;  /* 0x0000000000017941 */ /* 0x000fea0003800000 */
.L_x_78:
        /* <DEDUP_REMOVED lines=8> */
.L_x_81:
[----:B------:R-:W-:Y:S05]  /*2fe0*/  BSYNC B1 ;  /* 0x0000000000017941 */ /* 0x000fea0003800000 */
.L_x_80:
        /* <DEDUP_REMOVED lines=8> */
.L_x_83:
[----:B------:R-:W-:Y:S05]  /*3070*/  BSYNC B1 ;  /* 0x0000000000017941 */ /* 0x000fea0003800000 */
.L_x_82:
[----:B--2--5:R-:W-:Y:S01]  /*3080*/  FMUL R5, R25, R88 ;  /* 0x0000005819057220 */ /* 0x024fe20000400000 */
[----:B------:R-:W-:Y:S01]  /*3090*/  ISETP.GT.AND P0, PT, R3, RZ, P2 ;  /* 0x000000ff0300720c */ /* 0x000fe20001704270 */
[----:B------:R-:W-:Y:S02]  /*30a0*/  BSSY B1, `(.L_x_84) ;  /* 0x0000005000017945 */ /* 0x000fe40003800000 */
[----:B------:R-:W-:-:S05]  /*30b0*/  FFMA R5, R52, R19, R5 ;  /* 0x0000001334057223 */ /* 0x000fca0000000005 */
[----:B------:R2:W-:Y:S05]  /*30c0*/  @P3 STG.E desc[UR38][R10.64+0xe0], R5 ;  /* 0x0000e0050a003986 */ /* 0x0005ea000c101926 */
[----:B------:R-:W-:Y:S05]  /*30d0*/  @!P0 BRA `(.L_x_85) ;  /* 0x0000000000048947 */ /* 0x000fea0003800000 */
[----:B------:R0:W5:Y:S02]  /*30e0*/  LDG.E.LTC128B R25, desc[UR38][R6.64+0xe4] ;  /* 0x0000e42606197981 */ /* 0x000164000c1e1920 */
.L_x_85:
[----:B------:R-:W-:Y:S05]  /*30f0*/  BSYNC B1 ;  /* 0x0000000000017941 */ /* 0x000fea0003800000 */
.L_x_84:
[----:B-----5:R-:W-:Y:S01]  /*3100*/  FMUL R14, R25, R88 ;  /* 0x00000058190e7220 */ /* 0x020fe20000400000 */
[----:B------:R-:W-:Y:S01]  /*3110*/  ISETP.GT.AND P1, PT, R3, 0x8, P1 ;  /* 0x000000080300780c */ /* 0x000fe20000f24270 */
[----:B------:R-:W-:Y:S02]  /*3120*/  BSSY B1, `(.L_x_86) ;  /* 0x0000005000017945 */ /* 0x000fe40003800000 */
[----:B------:R-:W-:-:S05]  /*3130*/  FFMA R53, R53, R19, R14 ;  /* 0x0000001335357223 */ /* 0x000fca000000000e */
[----:B------:R0:W-:Y:S05]  /*3140*/  @P0 STG.E desc[UR38][R10.64+0xe4], R53 ;  /* 0x0000e4350a000986 */ /* 0x0001ea000c101926 */
[----:B------:R-:W-:Y:S05]  /*3150*/  @!P1 BRA `(.L_x_87) ;  /* 0x0000000000049947 */ /* 0x000fea0003800000 */
[----:B------:R0:W5:Y:S02]  /*3160*/  LDG.E.LTC128B R25, desc[UR38][R8.64+0xe0] ;  /* 0x0000e02608197981 */ /* 0x000164000c1e1920 */
.L_x_87:
[----:B------:R-:W-:Y:S05]  /*3170*/  BSYNC B1 ;  /* 0x0000000000017941 */ /* 0x000fea0003800000 */
.L_x_86:
        /* <DEDUP_REMOVED lines=8> */
.L_x_89:
[----:B------:R-:W-:Y:S05]  /*3200*/  BSYNC B1 ;  /* 0x0000000000017941 */ /* 0x000fea0003800000 */
.L_x_88:
        /* <DEDUP_REMOVED lines=8> */
.L_x_91:
[----:B------:R-:W-:Y:S05]  /*3290*/  BSYNC B1 ;  /* 0x0000000000017941 */ /* 0x000fea0003800000 */
.L_x_90:
[----:B--2--5:R-:W-:Y:S01]  /*32a0*/  FMUL R5, R25, R88 ;  /* 0x0000005819057220 */ /* 0x024fe20000400000 */
[----:B------:R-:W-:Y:S01]  /*32b0*/  ISETP.GT.AND P2, PT, R3, RZ, P1 ;  /* 0x000000ff0300720c */ /* 0x000fe20000f44270 */
[----:B------:R-:W-:Y:S02]  /*32c0*/  BSSY B1, `(.L_x_92) ;  /* 0x0000005000017945 */ /* 0x000fe40003800000 */
[----:B------:R-:W-:-:S05]  /*32d0*/  FFMA R5, R56, R19, R5 ;  /* 0x0000001338057223 */ /* 0x000fca0000000005 */
[----:B------:R2:W-:Y:S05]  /*32e0*/  @P3 STG.E desc[UR38][R10.64+0x100], R5 ;  /* 0x000100050a003986 */ /* 0x0005ea000c101926 */
[----:B------:R-:W-:Y:S05]  /*32f0*/  @!P2 BRA `(.L_x_93) ;  /* 0x000000000004a947 */ /* 0x000fea0003800000 */
[----:B------:R0:W5:Y:S02]  /*3300*/  LDG.E.LTC128B R25, desc[UR38][R6.64+0x104] ;  /* 0x0001042606197981 */ /* 0x000164000c1e1920 */
.L_x_93:
[----:B------:R-:W-:Y:S05]  /*3310*/  BSYNC B1 ;  /* 0x0000000000017941 */ /* 0x000fea0003800000 */
.L_x_92:
[----:B-----5:R-:W-:Y:S01]  /*3320*/  FMUL R14, R25, R88 ;  /* 0x00000058190e7220 */ /* 0x020fe20000400000 */
[----:B------:R-:W-:Y:S01]  /*3330*/  ISETP.GT.AND P0, PT, R3, 0x8, P0 ;  /* 0x000000080300780c */ /* 0x000fe20000704270 */
[----:B------:R-:W-:Y:S02]  /*3340*/  BSSY B1, `(.L_x_94) ;  /* 0x0000005000017945 */ /* 0x000fe40003800000 */
[----:B------:R-:W-:-:S05]  /*3350*/  FFMA R57, R57, R19, R14 ;  /* 0x0000001339397223 */ /* 0x000fca000000000e */
[----:B------:R0:W-:Y:S05]  /*3360*/  @P2 STG.E desc[UR38][R10.64+0x104], R57 ;  /* 0x000104390a002986 */ /* 0x0001ea000c101926 */
[----:B------:R-:W-:Y:S05]  /*3370*/  @!P0 BRA `(.L_x_95) ;  /* 0x0000000000048947 */ /* 0x000fea0003800000 */
[----:B------:R0:W5:Y:S02]  /*3380*/  LDG.E.LTC128B R25, desc[UR38][R8.64+0x100] ;  /* 0x0001002608197981 */ /* 0x000164000c1e1920 */
.L_x_95:
[----:B------:R-:W-:Y:S05]  /*3390*/  BSYNC B1 ;  /* 0x0000000000017941 */ /* 0x000fea0003800000 */
.L_x_94:
        /* <DEDUP_REMOVED lines=8> */
.L_x_97:
[----:B------:R-:W-:Y:S05]  /*3420*/  BSYNC B1 ;  /* 0x0000000000017941 */ /* 0x000fea0003800000 */
.L_x_96:
        /* <DEDUP_REMOVED lines=8> */
.L_x_99:
[----:B------:R-:W-:Y:S05]  /*34b0*/  BSYNC B1 ;  /* 0x0000000000017941 */ /* 0x000fea0003800000 */
.L_x_98:
[----:B--2--5:R-:W-:Y:S01]  /*34c0*/  FMUL R5, R25, R88 ;  /* 0x0000005819057220 */ /* 0x024fe20000400000 */
[----:B------:R-:W-:Y:S01]  /*34d0*/  ISETP.GT.AND P1, PT, R3, RZ, P0 ;  /* 0x000000ff0300720c */ /* 0x000fe20000724270 */
[----:B------:R-:W-:Y:S02]  /*34e0*/  BSSY B1, `(.L_x_100) ;  /* 0x0000005000017945 */ /* 0x000fe40003800000 */
[----:B------:R-:W-:-:S05]  /*34f0*/  FFMA R5, R60, R19, R5 ;  /* 0x000000133c057223 */ /* 0x000fca0000000005 */
[----:B------:R2:W-:Y:S05]  /*3500*/  @P3 STG.E desc[UR38][R10.64+0x120], R5 ;  /* 0x000120050a003986 */ /* 0x0005ea000c101926 */
[----:B------:R-:W-:Y:S05]  /*3510*/  @!P1 BRA `(.L_x_101) ;  /* 0x0000000000049947 */ /* 0x000fea0003800000 */
[----:B------:R0:W5:Y:S02]  /*3520*/  LDG.E.LTC128B R25, desc[UR38][R6.64+0x124] ;  /* 0x0001242606197981 */ /* 0x000164000c1e1920 */
.L_x_101:
[----:B------:R-:W-:Y:S05]  /*3530*/  BSYNC B1 ;  /* 0x0000000000017941 */ /* 0x000fea0003800000 */
.L_x_100:
[----:B-----5:R-:W-:Y:S01]  /*3540*/  FMUL R14, R25, R88 ;  /* 0x00000058190e7220 */ /* 0x020fe20000400000 */
[----:B------:R-:W-:Y:S01]  /*3550*/  ISETP.GT.AND P2, PT, R3, 0x8, P2 ;  /* 0x000000080300780c */ /* 0x000fe20001744270 */
[----:B------:R-:W-:Y:S02]  /*3560*/  BSSY B1, `(.L_x_102) ;  /* 0x0000005000017945 */ /* 0x000fe40003800000 */
[----:B------:R-:W-:-:S05]  /*3570*/  FFMA R61, R61, R19, R14 ;  /* 0x000000133d3d7223 */ /* 0x000fca000000000e */
[----:B------:R0:W-:Y:S05]  /*3580*/  @P1 STG.E desc[UR38][R10.64+0x124], R61 ;  /* 0x0001243d0a001986 */ /* 0x0001ea000c101926 */
[----:B------:R-:W-:Y:S05]  /*3590*/  @!P2 BRA `(.L_x_103) ;  /* 0x000000000004a947 */ /* 0x000fea0003800000 */
[----:B------:R0:W5:Y:S02]  /*35a0*/  LDG.E.LTC128B R25, desc[UR38][R8.64+0x120] ;  /* 0x0001202608197981 */ /* 0x000164000c1e1920 */
.L_x_103:
[----:B------:R-:W-:Y:S05]  /*35b0*/  BSYNC B1 ;  /* 0x0000000000017941 */ /* 0x000fea0003800000 */
.L_x_102:
        /* <DEDUP_REMOVED lines=8> */
.L_x_105:
[----:B------:R-:W-:Y:S05]  /*3640*/  BSYNC B1 ;  /* 0x0000000000017941 */ /* 0x000fea0003800000 */
.L_x_104:
        /* <DEDUP_REMOVED lines=8> */
.L_x_107:
[----:B------:R-:W-:Y:S05]  /*36d0*/  BSYNC B1 ;  /* 0x0000000000017941 */ /* 0x000fea0003800000 */
.L_x_106:
[----:B--2--5:R-:W-:Y:S01]  /*36e0*/  FMUL R5, R25, R88 ;  /* 0x0000005819057220 */ /* 0x024fe20000400000 */
[----:B------:R-:W-:Y:S01]  /*36f0*/  ISETP.GT.AND P0, PT, R3, RZ, P2 ;  /* 0x000000ff0300720c */ /* 0x000fe20001704270 */
[----:B------:R-:W-:Y:S02]  /*3700*/  BSSY B1, `(.L_x_108) ;  /* 0x0000005000017945 */ /* 0x000fe40003800000 */
[----:B------:R-:W-:-:S05]  /*3710*/  FFMA R5, R64, R19, R5 ;  /* 0x0000001340057223 */ /* 0x000fca0000000005 */
[----:B------:R2:W-:Y:S05]  /*3720*/  @P3 STG.E desc[UR38][R10.64+0x140], R5 ;  /* 0x000140050a003986 */ /* 0x0005ea000c101926 */
[----:B------:R-:W-:Y:S05]  /*3730*/  @!P0 BRA `(.L_x_109) ;  /* 0x0000000000048947 */ /* 0x000fea0003800000 */
[----:B------:R0:W5:Y:S02]  /*3740*/  LDG.E.LTC128B R25, desc[UR38][R6.64+0x144] ;  /* 0x0001442606197981 */ /* 0x000164000c1e1920 */
.L_x_109:
[----:B------:R-:W-:Y:S05]  /*3750*/  BSYNC B1 ;  /* 0x0000000000017941 */ /* 0x000fea0003800000 */
.L_x_108:
[----:B-----5:R-:W-:Y:S01]  /*3760*/  FMUL R14, R25, R88 ;  /* 0x00000058190e7220 */ /* 0x020fe20000400000 */
[----:B------:R-:W-:Y:S01]  /*3770*/  ISETP.GT.AND P1, PT, R3, 0x8, P1 ;  /* 0x000000080300780c */ /* 0x000fe20000f24270 */
[----:B------:R-:W-:Y:S02]  /*3780*/  BSSY B1, `(.L_x_110) ;  /* 0x0000005000017945 */ /* 0x000fe40003800000 */
[----:B------:R-:W-:-:S05]  /*3790*/  FFMA R65, R65, R19, R14 ;  /* 0x0000001341417223 */ /* 0x000fca000000000e */
[----:B------:R0:W-:Y:S05]  /*37a0*/  @P0 STG.E desc[UR38][R10.64+0x144], R65 ;  /* 0x000144410a000986 */ /* 0x0001ea000c101926 */
[----:B------:R-:W-:Y:S05]  /*37b0*/  @!P1 BRA `(.L_x_111) ;  /* 0x0000000000049947 */ /* 0x000fea0003800000 */
[----:B------:R0:W5:Y:S02]  /*37c0*/  LDG.E.LTC128B R25, desc[UR38][R8.64+0x140] ;  /* 0x0001402608197981 */ /* 0x000164000c1e1920 */
.L_x_111:
[----:B------:R-:W-:Y:S05]  /*37d0*/  BSYNC B1 ;  /* 0x0000000000017941 */ /* 0x000fea0003800000 */
.L_x_110:
        /* <DEDUP_REMOVED lines=8> */
.L_x_113:
[----:B------:R-:W-:Y:S05]  /*3860*/  BSYNC B1 ;  /* 0x0000000000017941 */ /* 0x000fea0003800000 */
.L_x_112:
        /* <DEDUP_REMOVED lines=8> */
.L_x_115:
[----:B------:R-:W-:Y:S05]  /*38f0*/  BSYNC B1 ;  /* 0x0000000000017941 */ /* 0x000fea0003800000 */
.L_x_114:
[----:B--2--5:R-:W-:Y:S01]  /*3900*/  FMUL R5, R25, R88 ;  /* 0x0000005819057220 */ /* 0x024fe20000400000 */
[----:B------:R-:W-:Y:S01]  /*3910*/  ISETP.GT.AND P2, PT, R3, RZ, P1 ;  /* 0x000000ff0300720c */ /* 0x000fe20000f44270 */
[----:B------:R-:W-:Y:S02]  /*3920*/  BSSY B1, `(.L_x_116) ;  /* 0x0000005000017945 */ /* 0x000fe40003800000 */
[----:B------:R-:W-:-:S05]  /*3930*/  FFMA R5, R68, R19, R5 ;  /* 0x0000001344057223 */ /* 0x000fca0000000005 */
[----:B------:R2:W-:Y:S05]  /*3940*/  @P3 STG.E desc[UR38][R10.64+0x160], R5 ;  /* 0x000160050a003986 */ /* 0x0005ea000c101926 */
[----:B------:R-:W-:Y:S05]  /*3950*/  @!P2 BRA `(.L_x_117) ;  /* 0x000000000004a947 */ /* 0x000fea0003800000 */
[----:B------:R0:W5:Y:S02]  /*3960*/  LDG.E.LTC128B R25, desc[UR38][R6.64+0x164] ;  /* 0x0001642606197981 */ /* 0x000164000c1e1920 */
.L_x_117:
[----:B------:R-:W-:Y:S05]  /*3970*/  BSYNC B1 ;  /* 0x0000000000017941 */ /* 0x000fea0003800000 */
.L_x_116:
[----:B-----5:R-:W-:Y:S01]  /*3980*/  FMUL R14, R25, R88 ;  /* 0x00000058190e7220 */ /* 0x020fe20000400000 */
[----:B------:R-:W-:Y:S01]  /*3990*/  ISETP.GT.AND P0, PT, R3, 0x8, P0 ;  /* 0x000000080300780c */ /* 0x000fe20000704270 */
[----:B------:R-:W-:Y:S02]  /*39a0*/  BSSY B1, `(.L_x_118) ;  /* 0x0000005000017945 */ /* 0x000fe40003800000 */
[----:B------:R-:W-:-:S05]  /*39b0*/  FFMA R69, R69, R19, R14 ;  /* 0x0000001345457223 */ /* 0x000fca000000000e */
[----:B------:R0:W-:Y:S05]  /*39c0*/  @P2 STG.E desc[UR38][R10.64+0x164], R69 ;  /* 0x000164450a002986 */ /* 0x0001ea000c101926 */
[----:B------:R-:W-:Y:S05]  /*39d0*/  @!P0 BRA `(.L_x_119) ;  /* 0x0000000000048947 */ /* 0x000fea0003800000 */
[----:B------:R0:W5:Y:S02]  /*39e0*/  LDG.E.LTC128B R25, desc[UR38][R8.64+0x160] ;  /* 0x0001602608197981 */ /* 0x000164000c1e1920 */
.L_x_119:
[----:B------:R-:W-:Y:S05]  /*39f0*/  BSYNC B1 ;  /* 0x0000000000017941 */ /* 0x000fea0003800000 */
.L_x_118:
        /* <DEDUP_REMOVED lines=8> */
.L_x_121:
[----:B------:R-:W-:Y:S05]  /*3a80*/  BSYNC B1 ;  /* 0x0000000000017941 */ /* 0x000fea0003800000 */
.L_x_120:
        /* <DEDUP_REMOVED lines=8> */
.L_x_123:
[----:B------:R-:W-:Y:S05]  /*3b10*/  BSYNC B1 ;  /* 0x0000000000017941 */ /* 0x000fea0003800000 */
.L_x_122:
[----:B--2--5:R-:W-:Y:S01]  /*3b20*/  FMUL R5, R25, R88 ;  /* 0x0000005819057220 */ /* 0x024fe20000400000 */
[----:B------:R-:W-:Y:S01]  /*3b30*/  ISETP.GT.AND P1, PT, R3, RZ, P0 ;  /* 0x000000ff0300720c */ /* 0x000fe20000724270 */
[----:B------:R-:W-:Y:S02]  /*3b40*/  BSSY B1, `(.L_x_124) ;  /* 0x0000005000017945 */ /* 0x000fe40003800000 */
[----:B------:R-:W-:-:S05]  /*3b50*/  FFMA R5, R72, R19, R5 ;  /* 0x0000001348057223 */ /* 0x000fca0000000005 */
[----:B------:R2:W-:Y:S05]  /*3b60*/  @P3 STG.E desc[UR38][R10.64+0x180], R5 ;  /* 0x000180050a003986 */ /* 0x0005ea000c101926 */
[----:B------:R-:W-:Y:S05]  /*3b70*/  @!P1 BRA `(.L_x_125) ;  /* 0x0000000000049947 */ /* 0x000fea0003800000 */
[----:B------:R0:W5:Y:S02]  /*3b80*/  LDG.E.LTC128B R25, desc[UR38][R6.64+0x184] ;  /* 0x0001842606197981 */ /* 0x000164000c1e1920 */
.L_x_125:
[----:B------:R-:W-:Y:S05]  /*3b90*/  BSYNC B1 ;  /* 0x0000000000017941 */ /* 0x000fea0003800000 */
.L_x_124:
[----:B-----5:R-:W-:Y:S01]  /*3ba0*/  FMUL R14, R25, R88 ;  /* 0x00000058190e7220 */ /* 0x020fe20000400000 */
[----:B------:R-:W-:Y:S01]  /*3bb0*/  ISETP.GT.AND P2, PT, R3, 0x8, P2 ;  /* 0x000000080300780c */ /* 0x000fe20001744270 */
[----:B------:R-:W-:Y:S02]  /*3bc0*/  BSSY B1, `(.L_x_126) ;  /* 0x0000005000017945 */ /* 0x000fe40003800000 */
[----:B------:R-:W-:-:S05]  /*3bd0*/  FFMA R73, R73, R19, R14 ;  /* 0x0000001349497223 */ /* 0x000fca000000000e */
[----:B------:R0:W-:Y:S05]  /*3be0*/  @P1 STG.E desc[UR38][R10.64+0x184], R73 ;  /* 0x000184490a001986 */ /* 0x0001ea000c101926 */
[----:B------:R-:W-:Y:S05]  /*3bf0*/  @!P2 BRA `(.L_x_127) ;  /* 0x000000000004a947 */ /* 0x000fea0003800000 */
[----:B------:R0:W5:Y:S02]  /*3c00*/  LDG.E.LTC128B R25, desc[UR38][R8.64+0x180] ;  /* 0x0001802608197981 */ /* 0x000164000c1e1920 */
.L_x_127:
[----:B------:R-:W-:Y:S05]  /*3c10*/  BSYNC B1 ;  /* 0x0000000000017941 */ /* 0x000fea0003800000 */
.L_x_126:
        /* <DEDUP_REMOVED lines=8> */
.L_x_129:
[----:B------:R-:W-:Y:S05]  /*3ca0*/  BSYNC B1 ;  /* 0x0000000000017941 */ /* 0x000fea0003800000 */
.L_x_128:
        /* <DEDUP_REMOVED lines=8> */
.L_x_131:
[----:B------:R-:W-:Y:S05]  /*3d30*/  BSYNC B1 ;  /* 0x0000000000017941 */ /* 0x000fea0003800000 */
.L_x_130:
[----:B--2--5:R-:W-:Y:S01]  /*3d40*/  FMUL R5, R25, R88 ;  /* 0x0000005819057220 */ /* 0x024fe20000400000 */
[----:B------:R-:W-:Y:S01]  /*3d50*/  ISETP.GT.AND P0, PT, R3, RZ, P2 ;  /* 0x000000ff0300720c */ /* 0x000fe20001704270 */
[----:B------:R-:W-:Y:S02]  /*3d60*/  BSSY B1, `(.L_x_132) ;  /* 0x0000005000017945 */ /* 0x000fe40003800000 */
[----:B------:R-:W-:-:S05]  /*3d70*/  FFMA R5, R76, R19, R5 ;  /* 0x000000134c057223 */ /* 0x000fca0000000005 */
[----:B------:R2:W-:Y:S05]  /*3d80*/  @P3 STG.E desc[UR38][R10.64+0x1a0], R5 ;  /* 0x0001a0050a003986 */ /* 0x0005ea000c101926 */
[----:B------:R-:W-:Y:S05]  /*3d90*/  @!P0 BRA `(.L_x_133) ;  /* 0x0000000000048947 */ /* 0x000fea0003800000 */
[----:B------:R0:W5:Y:S02]  /*3da0*/  LDG.E.LTC128B R25, desc[UR38][R6.64+0x1a4] ;  /* 0x0001a42606197981 */ /* 0x000164000c1e1920 */
.L_x_133:
[----:B------:R-:W-:Y:S05]  /*3db0*/  BSYNC B1 ;  /* 0x0000000000017941 */ /* 0x000fea0003800000 */
.L_x_132:
[----:B-----5:R-:W-:Y:S01]  /*3dc0*/  FMUL R14, R25, R88 ;  /* 0x00000058190e7220 */ /* 0x020fe20000400000 */
[----:B------:R-:W-:Y:S01]  /*3dd0*/  ISETP.GT.AND P1, PT, R3, 0x8, P1 ;  /* 0x000000080300780c */ /* 0x000fe20000f24270 */
[----:B------:R-:W-:Y:S02]  /*3de0*/  BSSY B1, `(.L_x_134) ;  /* 0x0000005000017945 */ /* 0x000fe40003800000 */
[----:B------:R-:W-:-:S05]  /*3df0*/  FFMA R77, R77, R19, R14 ;  /* 0x000000134d4d7223 */ /* 0x000fca000000000e */
[----:B------:R0:W-:Y:S05]  /*3e00*/  @P0 STG.E desc[UR38][R10.64+0x1a4], R77 ;  /* 0x0001a44d0a000986 */ /* 0x0001ea000c101926 */
[----:B------:R-:W-:Y:S05]  /*3e10*/  @!P1 BRA `(.L_x_135) ;  /* 0x0000000000049947 */ /* 0x000fea0003800000 */
[----:B------:R0:W5:Y:S02]  /*3e20*/  LDG.E.LTC128B R25, desc[UR38][R8.64+0x1a0] ;  /* 0x0001a02608197981 */ /* 0x000164000c1e1920 */
.L_x_135:
[----:B------:R-:W-:Y:S05]  /*3e30*/  BSYNC B1 ;  /* 0x0000000000017941 */ /* 0x000fea0003800000 */
.L_x_134:
        /* <DEDUP_REMOVED lines=8> */
.L_x_137:
[----:B------:R-:W-:Y:S05]  /*3ec0*/  BSYNC B1 ;  /* 0x0000000000017941 */ /* 0x000fea0003800000 */
.L_x_136:
        /* <DEDUP_REMOVED lines=8> */
.L_x_139:
[----:B------:R-:W-:Y:S05]  /*3f50*/  BSYNC B1 ;  /* 0x0000000000017941 */ /* 0x000fea0003800000 */
.L_x_138:
[----:B--2--5:R-:W-:Y:S01]  /*3f60*/  FMUL R5, R25, R88 ;  /* 0x0000005819057220 */ /* 0x024fe20000400000 */
[----:B------:R-:W-:Y:S01]  /*3f70*/  ISETP.GT.AND P2, PT, R3, RZ, P1 ;  /* 0x000000ff0300720c */ /* 0x000fe20000f44270 */
[----:B------:R-:W-:Y:S02]  /*3f80*/  BSSY B1, `(.L_x_140) ;  /* 0x0000005000017945 */ /* 0x000fe40003800000 */
[----:B------:R-:W-:-:S05]  /*3f90*/  FFMA R5, R80, R19, R5 ;  /* 0x0000001350057223 */ /* 0x000fca0000000005 */
[----:B------:R2:W-:Y:S05]  /*3fa0*/  @P3 STG.E desc[UR38][R10.64+0x1c0], R5 ;  /* 0x0001c0050a003986 */ /* 0x0005ea000c101926 */
[----:B------:R-:W-:Y:S05]  /*3fb0*/  @!P2 BRA `(.L_x_141) ;  /* 0x000000000004a947 */ /* 0x000fea0003800000 */
[----:B------:R0:W5:Y:S02]  /*3fc0*/  LDG.E.LTC128B R25, desc[UR38][R6.64+0x1c4] ;  /* 0x0001c42606197981 */ /* 0x000164000c1e1920 */
.L_x_141:
[----:B------:R-:W-:Y:S05]  /*3fd0*/  BSYNC B1 ;  /* 0x0000000000017941 */ /* 0x000fea0003800000 */
.L_x_140:
[----:B-----5:R-:W-:Y:S01]  /*3fe0*/  FMUL R14, R25, R88 ;  /* 0x00000058190e7220 */ /* 0x020fe20000400000 */
[----:B------:R-:W-:Y:S01]  /*3ff0*/  ISETP.GT.AND P0, PT, R3, 0x8, P0 ;  /* 0x000000080300780c */ /* 0x000fe20000704270 */
[----:B------:R-:W-:Y:S02]  /*4000*/  BSSY B1, `(.L_x_142) ;  /* 0x0000005000017945 */ /* 0x000fe40003800000 */
[----:B------:R-:W-:-:S05]  /*4010*/  FFMA R81, R81, R19, R14 ;  /* 0x0000001351517223 */ /* 0x000fca000000000e */
[----:B------:R0:W-:Y:S05]  /*4020*/  @P2 STG.E desc[UR38][R10.64+0x1c4], R81 ;  /* 0x0001c4510a002986 */ /* 0x0001ea000c101926 */
[----:B------:R-:W-:Y:S05]  /*4030*/  @!P0 BRA `(.L_x_143) ;  /* 0x0000000000048947 */ /* 0x000fea0003800000 */
[----:B------:R0:W5:Y:S02]  /*4040*/  LDG.E.LTC128B R25, desc[UR38][R8.64+0x1c0] ;  /* 0x0001c02608197981 */ /* 0x000164000c1e1920 */
.L_x_143:
[----:B------:R-:W-:Y:S05]  /*4050*/  BSYNC B1 ;  /* 0x0000000000017941 */ /* 0x000fea0003800000 */
.L_x_142:
        /* <DEDUP_REMOVED lines=8> */
.L_x_145:
[----:B------:R-:W-:Y:S05]  /*40e0*/  BSYNC B1 ;  /* 0x0000000000017941 */ /* 0x000fea0003800000 */
.L_x_144:
[----:B-----5:R-:W-:Y:S01]  /*40f0*/  FMUL R14, R25, R88 ;  /* 0x00000058190e7220 */ /* 0x020fe20000400000 */
[----:B------:R-:W-:Y:S01]  /*4100*/  ISETP.GT.AND P0, PT, R4, 0x79, PT ;  /* 0x000000790400780c */ /* 0x000fe20003f04270 */
[----:B------:R-:W-:Y:S01]  /*4110*/  @P1 IMAD.MOV.U32 R4, RZ, RZ, R12 ;  /* 0x000000ffff041224 */ /* 0x000fe200078e000c */
[----:B------:R-:W-:Y:S01]  /*4120*/  ISETP.GT.AND P3, PT, R3, RZ, P2 ;  /* 0x000000ff0300720c */ /* 0x000fe20001764270 */
[----:B------:R-:W-:Y:S01]  /*4130*/  FFMA R83, R83, R19, R14 ;  /* 0x0000001353537223 */ /* 0x000fe2000000000e */
[----:B--2---:R-:W-:Y:S01]  /*4140*/  @P1 IMAD.MOV.U32 R5, RZ, RZ, R13 ;  /* 0x000000ffff051224 */ /* 0x004fe200078e000d */
[----:B------:R-:W-:Y:S04]  /*4150*/  BSSY B1, `(.L_x_146) ;  /* 0x0000004000017945 */ /* 0x000fe80003800000 */
[----:B------:R2:W-:Y:S06]  /*4160*/  @P1 STG.E desc[UR38][R4.64+0x1c4], R83 ;  /* 0x0001c45304001986 */ /* 0x0005ec000c101926 */
[----:B------:R-:W-:Y:S05]  /*4170*/  @!P3 BRA `(.L_x_147) ;  /* 0x000000000004b947 */ /* 0x000fea0003800000 */
[----:B------:R0:W5:Y:S02]  /*4180*/  LDG.E.LTC128B R25, desc[UR38][R6.64+0x1e0] ;  /* 0x0001e02606197981 */ /* 0x000164000c1e1920 */
.L_x_147:
[----:B------:R-:W-:Y:S05]  /*4190*/  BSYNC B1 ;  /* 0x0000000000017941 */ /* 0x000fea0003800000 */
.L_x_146:
[----:B--2--5:R-:W-:Y:S01]  /*41a0*/  FMUL R5, R25, R88 ;  /* 0x0000005819057220 */ /* 0x024fe20000400000 */
[----:B------:R-:W-:Y:S01]  /*41b0*/  @P3 IMAD.MOV.U32 R4, RZ, RZ, R10 ;  /* 0x000000ffff043224 */ /* 0x000fe200078e000a */
[----:B------:R-:W-:Y:S01]  /*41c0*/  ISETP.GT.AND P1, PT, R3, RZ, P0 ;  /* 0x000000ff0300720c */ /* 0x000fe20000724270 */
[----:B------:R-:W-:Y:S01]  /*41d0*/  BSSY B1, `(.L_x_148) ;  /* 0x0000006000017945 */ /* 0x000fe20003800000 */
[----:B------:R-:W-:Y:S01]  /*41e0*/  FFMA R15, R84, R19, R5 ;  /* 0x00000013540f7223 */ /* 0x000fe20000000005 */
[----:B------:R-:W-:-:S05]  /*41f0*/  @P3 IMAD.MOV.U32 R5, RZ, RZ, R11 ;  /* 0x000000ffff053224 */ /* 0x000fca00078e000b */
[----:B------:R2:W-:Y:S05]  /*4200*/  @P3 STG.E desc[UR38][R4.64+0x1e0], R15 ;  /* 0x0001e00f04003986 */ /* 0x0005ea000c101926 */
[----:B------:R-:W-:Y:S05]  /*4210*/  @!P1 BRA `(.L_x_149) ;  /* 0x0000000000049947 */ /* 0x000fea0003800000 */
[----:B------:R0:W5:Y:S02]  /*4220*/  LDG.E.LTC128B R25, desc[UR38][R6.64+0x1e4] ;  /* 0x0001e42606197981 */ /* 0x000164000c1e1920 */
.L_x_149:
[----:B------:R-:W-:Y:S05]  /*4230*/  BSYNC B1 ;  /* 0x0000000000017941 */ /* 0x000fea0003800000 */
.L_x_148:
[----:B--2--5:R-:W-:Y:S01]  /*4240*/  FMUL R4, R25, R88 ;  /* 0x0000005819047220 */ /* 0x024fe20000400000 */
[----:B------:R-:W-:Y:S01]  /*4250*/  ISETP.GT.AND P2, PT, R3, 0x8, P2 ;  /* 0x000000080300780c */ /* 0x000fe20001744270 */
[----:B------:R-:W-:Y:S02]  /*4260*/  BSSY B1, `(.L_x_150) ;  /* 0x0000005000017945 */ /* 0x000fe40003800000 */
[----:B------:R-:W-:-:S05]  /*4270*/  FFMA R85, R85, R19, R4 ;  /* 0x0000001355557223 */ /* 0x000fca0000000004 */
[----:B------:R2:W-:Y:S05]  /*4280*/  @P1 STG.E desc[UR38][R10.64+0x1e4], R85 ;  /* 0x0001e4550a001986 */ /* 0x0005ea000c101926 */
[----:B------:R-:W-:Y:S05]  /*4290*/  @!P2 BRA `(.L_x_151) ;  /* 0x000000000004a947 */ /* 0x000fea0003800000 */
[----:B------:R0:W5:Y:S02]  /*42a0*/  LDG.E.LTC128B R25, desc[UR38][R8.64+0x1e0] ;  /* 0x0001e02608197981 */ /* 0x000164000c1e1920 */
.L_x_151:
[----:B------:R-:W-:Y:S05]  /*42b0*/  BSYNC B1 ;  /* 0x0000000000017941 */ /* 0x000fea0003800000 */
.L_x_150:
[----:B-----5:R-:W-:Y:S01]  /*42c0*/  FMUL R5, R25, R88 ;  /* 0x0000005819057220 */ /* 0x020fe20000400000 */
[----:B------:R-:W-:Y:S01]  /*42d0*/  @P2 IMAD.MOV.U32 R4, RZ, RZ, R12 ;  /* 0x000000ffff042224 */ /* 0x000fe200078e000c */
[----:B------:R-:W-:Y:S01]  /*42e0*/  ISETP.GT.AND P0, PT, R3, 0x8, P0 ;  /* 0x000000080300780c */ /* 0x000fe20000704270 */
[----:B------:R-:W-:Y:S01]  /*42f0*/  BSSY B1, `(.L_x_152) ;  /* 0x0000006000017945 */ /* 0x000fe20003800000 */
[----:B01--4-:R-:W-:Y:S01]  /*4300*/  FFMA R7, R86, R19, R5 ;  /* 0x0000001356077223 */ /* 0x013fe20000000005 */
[----:B------:R-:W-:-:S05]  /*4310*/  @P2 IMAD.MOV.U32 R5, RZ, RZ, R13 ;  /* 0x000000ffff052224 */ /* 0x000fca00078e000d */
[----:B------:R0:W-:Y:S05]  /*4320*/  @P2 STG.E desc[UR38][R4.64+0x1e0], R7 ;  /* 0x0001e00704002986 */ /* 0x0001ea000c101926 */
[----:B------:R-:W-:Y:S05]  /*4330*/  @!P0 BRA `(.L_x_153) ;  /* 0x0000000000048947 */ /* 0x000fea0003800000 */
[----:B------:R1:W5:Y:S02]  /*4340*/  LDG.E.LTC128B R25, desc[UR38][R8.64+0x1e4] ;  /* 0x0001e42608197981 */ /* 0x000364000c1e1920 */
.L_x_153:
[----:B------:R-:W-:Y:S05]  /*4350*/  BSYNC B1 ;  /* 0x0000000000017941 */ /* 0x000fea0003800000 */
.L_x_152:
[----:B0----5:R-:W-:-:S04]  /*4360*/  FMUL R4, R25, R88 ;  /* 0x0000005819047220 */ /* 0x021fc80000400000 */
[----:B------:R-:W-:Y:S01]  /*4370*/  FFMA R87, R87, R19, R4 ;  /* 0x0000001357577223 */ /* 0x000fe20000000004 */
[----:B------:R-:W-:Y:S06]  /*4380*/  @!P0 BRA `(.L_x_154) ;  /* 0x0000000c00c88947 */ /* 0x000fec0003800000 */
[----:B------:R0:W-:Y:S01]  /*4390*/  STG.E desc[UR38][R12.64+0x1e4], R87 ;  /* 0x0001e4570c007986 */ /* 0x0001e2000c101926 */
[----:B------:R-:W-:Y:S05]  /*43a0*/  BRA `(.L_x_154) ;  /* 0x0000000c00c07947 */ /* 0x000fea0003800000 */
.L_x_29:
[----:B------:R-:W-:Y:S01]  /*43b0*/  ISETP.GT.AND P0, PT, R4, 0x1, PT ;  /* 0x000000010400780c */ /* 0x000fe20003f04270 */
[----:B------:R-:W-:Y:S01]  /*43c0*/  ULDC.64 UR4, c[0x0][0x5c0] ;  /* 0x0001700000047ab9 */ /* 0x000fe20000000a00 */
[-C--:B------:R-:W-:Y:S01]  /*43d0*/  FMUL R5, R24, R19.reuse ;  /* 0x0000001318057220 */ /* 0x080fe20000400000 */
[C---:B------:R-:W-:Y:S01]  /*43e0*/  LEA R6, P4, R102.reuse, UR4, 0x2 ;  /* 0x0000000466067c11 */ /* 0x040fe2000f8810ff */
[-C--:B------:R-:W-:Y:S01]  /*43f0*/  FMUL R25, R25, R19.reuse ;  /* 0x0000001319197220 */ /* 0x080fe20000400000 */
[----:B------:R-:W-:Y:S01]  /*4400*/  ISETP.GT.AND P2, PT, R3, RZ, P0 ;  /* 0x000000ff0300720c */ /* 0x000fe20000744270 */
[-C--:B------:R-:W-:Y:S01]  /*4410*/  FMUL R27, R27, R19.reuse ;  /* 0x000000131b1b7220 */ /* 0x080fe20000400000 */
[----:B------:R-:W-:Y:S01]  /*4420*/  LEA.HI.X R7, R102, UR5, R111, 0x2, P4 ;  /* 0x0000000566077c11 */ /* 0x000fe2000a0f146f */
[-C--:B------:R-:W-:Y:S01]  /*4430*/  FMUL R11, R28, R19.reuse ;  /* 0x000000131c0b7220 */ /* 0x080fe20000400000 */
[----:B------:R-:W-:Y:S01]  /*4440*/  ISETP.GT.AND P3, PT, R3, 0x8, P3 ;  /* 0x000000080300780c */ /* 0x000fe20001f64270 */
[-C--:B------:R-:W-:Y:S01]  /*4450*/  FMUL R29, R29, R19.reuse ;  /* 0x000000131d1d7220 */ /* 0x080fe20000400000 */
[C---:B------:R-:W-:Y:S01]  /*4460*/  SHF.L.U64.HI R9, R92.reuse, 0x2, R91 ;  /* 0x000000025c097819 */ /* 0x040fe2000001025b */
[----:B------:R0:W-:Y:S01]  /*4470*/  @P1 STG.E desc[UR38][R6.64], R5 ;  /* 0x0000000506001986 */ /* 0x0001e2000c101926 */
[----:B------:R-:W-:Y:S01]  /*4480*/  ISETP.GT.AND P0, PT, R3, 0x8, P0 ;  /* 0x000000080300780c */ /* 0x000fe20000704270 */
[-C--:B------:R-:W-:Y:S01]  /*4490*/  FMUL R31, R31, R19.reuse ;  /* 0x000000131f1f7220 */ /* 0x080fe20000400000 */
[----:B------:R-:W-:Y:S01]  /*44a0*/  LEA R8, P1, R92, R6, 0x2 ;  /* 0x000000065c087211 */ /* 0x000fe200078210ff */
[-C--:B------:R-:W-:Y:S01]  /*44b0*/  FMUL R33, R33, R19.reuse ;  /* 0x0000001321217220 */ /* 0x080fe20000400000 */
[C---:B------:R-:W-:Y:S01]  /*44c0*/  ISETP.GT.AND P5, PT, R4.reuse, 0x8, PT ;  /* 0x000000080400780c */ /* 0x040fe20003fa4270 */
[----:B------:R-:W-:Y:S01]  /*44d0*/  @P2 STG.E desc[UR38][R6.64+0x4], R25 ;  /* 0x0000041906002986 */ /* 0x000fe2000c101926 */
[----:B------:R-:W-:Y:S01]  /*44e0*/  ISETP.GT.AND P4, PT, R4, 0x9, PT ;  /* 0x000000090400780c */ /* 0x000fe20003f84270 */
[----:B------:R-:W-:Y:S01]  /*44f0*/  IMAD.X R9, R9, 0x1, R7, P1 ;  /* 0x0000000109097824 */ /* 0x000fe200008e0607 */
[----:B------:R-:W-:Y:S01]  /*4500*/  ISETP.GT.AND P2, PT, R3, RZ, P5 ;  /* 0x000000ff0300720c */ /* 0x000fe20002f44270 */
[-C--:B------:R-:W-:Y:S01]  /*4510*/  FMUL R35, R35, R19.reuse ;  /* 0x0000001323237220 */ /* 0x080fe20000400000 */
[C---:B------:R-:W-:Y:S01]  /*4520*/  ISETP.GT.AND P1, PT, R3.reuse, RZ, P4 ;  /* 0x000000ff0300720c */ /* 0x040fe20002724270 */
[-C--:B0-----:R-:W-:Y:S01]  /*4530*/  FMUL R5, R26, R19.reuse ;  /* 0x000000131a057220 */ /* 0x081fe20000400000 */
[----:B------:R-:W-:Y:S01]  /*4540*/  ISETP.GT.AND P4, PT, R3, 0x8, P4 ;  /* 0x000000080300780c */ /* 0x000fe20002784270 */
[-C--:B------:R-:W-:Y:S01]  /*4550*/  FMUL R37, R37, R19.reuse ;  /* 0x0000001325257220 */ /* 0x080fe20000400000 */
[-C--:B------:R-:W-:Y:S01]  /*4560*/  FMUL R39, R39, R19.reuse ;  /* 0x0000001327277220 */ /* 0x080fe20000400000 */
[-C--:B------:R-:W-:Y:S01]  /*4570*/  FMUL R41, R41, R19.reuse ;  /* 0x0000001329297220 */ /* 0x080fe20000400000 */
[----:B------:R0:W-:Y:S01]  /*4580*/  @P3 STG.E desc[UR38][R8.64], R5 ;  /* 0x0000000508003986 */ /* 0x0001e2000c101926 */
[C---:B------:R-:W-:Y:S01]  /*4590*/  ISETP.GT.AND P3, PT, R4.reuse, 0x11, PT ;  /* 0x000000110400780c */ /* 0x040fe20003f64270 */
[-C--:B------:R-:W-:Y:S01]  /*45a0*/  FMUL R43, R43, R19.reuse ;  /* 0x000000132b2b7220 */ /* 0x080fe20000400000 */
[-C--:B------:R-:W-:Y:S01]  /*45b0*/  FMUL R45, R45, R19.reuse ;  /* 0x000000132d2d7220 */ /* 0x080fe20000400000 */
[----:B------:R-:W-:Y:S01]  /*45c0*/  @P0 STG.E desc[UR38][R8.64+0x4], R27 ;  /* 0x0000041b08000986 */ /* 0x000fe2000c101926 */
[----:B------:R-:W-:Y:S01]  /*45d0*/  ISETP.GT.AND P0, PT, R3, 0x8, P5 ;  /* 0x000000080300780c */ /* 0x000fe20002f04270 */
[-C--:B------:R-:W-:Y:S01]  /*45e0*/  FMUL R47, R47, R19.reuse ;  /* 0x000000132f2f7220 */ /* 0x080fe20000400000 */
[----:B------:R-:W-:Y:S01]  /*45f0*/  ISETP.GT.AND P5, PT, R4, 0x10, PT ;  /* 0x000000100400780c */ /* 0x000fe20003fa4270 */
[----:B------:R1:W-:Y:S01]  /*4600*/  @P2 STG.E desc[UR38][R6.64+0x20], R11 ;  /* 0x0000200b06002986 */ /* 0x0003e2000c101926 */
[-C--:B------:R-:W-:Y:S01]  /*4610*/  FMUL R49, R49, R19.reuse ;  /* 0x0000001331317220 */ /* 0x080fe20000400000 */
[-C--:B------:R-:W-:Y:S01]  /*4620*/  FMUL R51, R51, R19.reuse ;  /* 0x0000001333337220 */ /* 0x080fe20000400000 */
[C---:B------:R-:W-:Y:S01]  /*4630*/  ISETP.GT.AND P2, PT, R3.reuse, RZ, P5 ;  /* 0x000000ff0300720c */ /* 0x040fe20002f44270 */
[----:B------:R-:W-:Y:S01]  /*4640*/  @P1 STG.E desc[UR38][R6.64+0x24], R29 ;  /* 0x0000241d06001986 */ /* 0x000fe2000c101926 */
[C---:B------:R-:W-:Y:S01]  /*4650*/  ISETP.GT.AND P1, PT, R3.reuse, RZ, P3 ;  /* 0x000000ff0300720c */ /* 0x040fe20001f24270 */
[-C--:B0-----:R-:W-:Y:S01]  /*4660*/  FMUL R5, R30, R19.reuse ;  /* 0x000000131e057220 */ /* 0x081fe20000400000 */
[----:B------:R-:W-:Y:S01]  /*4670*/  ISETP.GT.AND P3, PT, R3, 0x8, P3 ;  /* 0x000000080300780c */ /* 0x000fe20001f64270 */
[-C--:B------:R-:W-:Y:S01]  /*4680*/  FMUL R53, R53, R19.reuse ;  /* 0x0000001335357220 */ /* 0x080fe20000400000 */
[-C--:B------:R-:W-:Y:S01]  /*4690*/  FMUL R55, R55, R19.reuse ;  /* 0x0000001337377220 */ /* 0x080fe20000400000 */
[-C--:B------:R-:W-:Y:S01]  /*46a0*/  FMUL R57, R57, R19.reuse ;  /* 0x0000001339397220 */ /* 0x080fe20000400000 */
[----:B------:R0:W-:Y:S01]  /*46b0*/  @P0 STG.E desc[UR38][R8.64+0x20], R5 ;  /* 0x0000200508000986 */ /* 0x0001e2000c101926 */
[-C--:B-1----:R-:W-:Y:S01]  /*46c0*/  FMUL R11, R32, R19.reuse ;  /* 0x00000013200b7220 */ /* 0x082fe20000400000 */
[----:B------:R-:W-:Y:S01]  /*46d0*/  ISETP.GT.AND P0, PT, R3, 0x8, P5 ;  /* 0x000000080300780c */ /* 0x000fe20002f04270 */
[-C--:B------:R-:W-:Y:S01]  /*46e0*/  FMUL R59, R59, R19.reuse ;  /* 0x000000133b3b7220 */ /* 0x080fe20000400000 */
[----:B------:R-:W-:Y:S01]  /*46f0*/  @P4 STG.E desc[UR38][R8.64+0x24], R31 ;  /* 0x0000241f08004986 */ /* 0x000fe2000c101926 */
[C---:B------:R-:W-:Y:S01]  /*4700*/  ISETP.GT.AND P5, PT, R4.reuse, 0x18, PT ;  /* 0x000000180400780c */ /* 0x040fe20003fa4270 */
[-C--:B------:R-:W-:Y:S01]  /*4710*/  FMUL R61, R61, R19.reuse ;  /* 0x000000133d3d7220 */ /* 0x080fe20000400000 */
[----:B------:R-:W-:Y:S01]  /*4720*/  ISETP.GT.AND P4, PT, R4, 0x19, PT ;  /* 0x000000190400780c */ /* 0x000fe20003f84270 */
[----:B------:R1:W-:Y:S01]  /*4730*/  @P2 STG.E desc[UR38][R6.64+0x40], R11 ;  /* 0x0000400b06002986 */ /* 0x0003e2000c101926 */
[----:B------:R-:W-:Y:S01]  /*4740*/  ISETP.GT.AND P2, PT, R3, RZ, P5 ;  /* 0x000000ff0300720c */ /* 0x000fe20002f44270 */
[-C--:B------:R-:W-:Y:S01]  /*4750*/  FMUL R63, R63, R19.reuse ;  /* 0x000000133f3f7220 */ /* 0x080fe20000400000 */
[-C--:B------:R-:W-:Y:S01]  /*4760*/  FMUL R65, R65, R19.reuse ;  /* 0x0000001341417220 */ /* 0x080fe20000400000 */
        /* <DEDUP_REMOVED lines=32> */
[----:B------:R-:W-:Y:S01]  /*4970*/  FMUL R87, R87, R19 ;  /* 0x0000001357577220 */ /* 0x000fe20000400000 */
[----:B------:R-:W-:Y:S01]  /*4980*/  ISETP.GT.AND P4, PT, R4, 0x29, PT ;  /* 0x000000290400780c */ /* 0x000fe20003f84270 */
[----:B------:R1:W-:Y:S01]  /*4990*/  @P2 STG.E desc[UR38][R6.64+0x80], R11 ;  /* 0x0000800b06002986 */ /* 0x0003e2000c101926 */
[----:B------:R-:W-:-:S03]  /*49a0*/  ISETP.GT.AND P2, PT, R3, RZ, P5 ;  /* 0x000000ff0300720c */ /* 0x000fc60002f44270 */
[----:B------:R-:W-:Y:S01]  /*49b0*/  @P1 STG.E desc[UR38][R6.64+0x84], R41 ;  /* 0x0000842906001986 */ /* 0x000fe2000c101926 */
[C---:B------:R-:W-:Y:S01]  /*49c0*/  ISETP.GT.AND P1, PT, R3.reuse, RZ, P4 ;  /* 0x000000ff0300720c */ /* 0x040fe20002724270 */
[----:B0-----:R-:W-:Y:S01]  /*49d0*/  FMUL R5, R42, R19 ;  /* 0x000000132a057220 */ /* 0x001fe20000400000 */
[----:B------:R-:W-:-:S04]  /*49e0*/  ISETP.GT.AND P4, PT, R3, 0x8, P4 ;  /* 0x000000080300780c */ /* 0x000fc80002784270 */
[----:B------:R0:W-:Y:S01]  /*49f0*/  @P0 STG.E desc[UR38][R8.64+0x80], R5 ;  /* 0x0000800508000986 */ /* 0x0001e2000c101926 */
[----:B-1----:R-:W-:Y:S01]  /*4a00*/  FMUL R11, R44, R19 ;  /* 0x000000132c0b7220 */ /* 0x002fe20000400000 */
[C---:B------:R-:W-:Y:S02]  /*4a10*/  ISETP.GT.AND P0, PT, R3.reuse, 0x8, P5 ;  /* 0x000000080300780c */ /* 0x040fe40002f04270 */
[----:B------:R-:W-:Y:S01]  /*4a20*/  @P3 STG.E desc[UR38][R8.64+0x84], R43 ;  /* 0x0000842b08003986 */ /* 0x000fe2000c101926 */
[C---:B------:R-:W-:Y:S02]  /*4a30*/  ISETP.GT.AND P5, PT, R4.reuse, 0x30, PT ;  /* 0x000000300400780c */ /* 0x040fe40003fa4270 */
        /* <DEDUP_REMOVED lines=21> */
[----:B------:R-:W-:Y:S02]  /*4b90*/  ISETP.GT.AND P0, PT, R3, 0x8, P5 ;  /* 0x000000080300780c */ /* 0x000fe40002f04270 */
[----:B------:R-:W-:Y:S01]  /*4ba0*/  @P3 STG.E desc[UR38][R8.64+0xc4], R51 ;  /* 0x0000c43308003986 */ /* 0x000fe2000c101926 */
[----:B------:R-:W-:-:S03]  /*4bb0*/  ISETP.GT.AND P5, PT, R4, 0x40, PT ;  /* 0x000000400400780c */ /* 0x000fc60003fa4270 */
[----:B------:R1:W-:Y:S01]  /*4bc0*/  @P2 STG.E desc[UR38][R6.64+0xe0], R11 ;  /* 0x0000e00b06002986 */ /* 0x0003e2000c101926 */
[----:B------:R-:W-:-:S03]  /*4bd0*/  ISETP.GT.AND P3, PT, R3, RZ, P5 ;  /* 0x000000ff0300720c */ /* 0x000fc60002f64270 */
[----:B------:R-:W-:Y:S01]  /*4be0*/  @P1 STG.E desc[UR38][R6.64+0xe4], R53 ;  /* 0x0000e43506001986 */ /* 0x000fe2000c101926 */
[----:B------:R-:W-:Y:S01]  /*4bf0*/  ISETP.GT.AND P1, PT, R4, 0x41, PT ;  /* 0x000000410400780c */ /* 0x000fe20003f24270 */
[----:B0-----:R-:W-:-:S03]  /*4c00*/  FMUL R5, R54, R19 ;  /* 0x0000001336057220 */ /* 0x001fc60000400000 */
[C---:B------:R-:W-:Y:S02]  /*4c10*/  ISETP.GT.AND P2, PT, R3.reuse, RZ, P1 ;  /* 0x000000ff0300720c */ /* 0x040fe40000f44270 */
[----:B------:R0:W-:Y:S01]  /*4c20*/  @P0 STG.E desc[UR38][R8.64+0xe0], R5 ;  /* 0x0000e00508000986 */ /* 0x0001e2000c101926 */
[-C--:B-1----:R-:W-:Y:S01]  /*4c30*/  FMUL R11, R56, R19.reuse ;  /* 0x00000013380b7220 */ /* 0x082fe20000400000 */
[C---:B------:R-:W-:Y:S02]  /*4c40*/  ISETP.GT.AND P0, PT, R3.reuse, 0x8, P5 ;  /* 0x000000080300780c */ /* 0x040fe40002f04270 */
[----:B------:R-:W-:Y:S01]  /*4c50*/  @P4 STG.E desc[UR38][R8.64+0xe4], R55 ;  /* 0x0000e43708004986 */ /* 0x000fe2000c101926 */
[C---:B------:R-:W-:Y:S02]  /*4c60*/  ISETP.GT.AND P1, PT, R3.reuse, 0x8, P1 ;  /* 0x000000080300780c */ /* 0x040fe40000f24270 */
[C---:B------:R-:W-:Y:S01]  /*4c70*/  ISETP.GT.AND P5, PT, R4.reuse, 0x48, PT ;  /* 0x000000480400780c */ /* 0x040fe20003fa4270 */
[----:B------:R1:W-:Y:S03]  /*4c80*/  @P3 STG.E desc[UR38][R6.64+0x100], R11 ;  /* 0x0001000b06003986 */ /* 0x0003e6000c101926 */
[----:B------:R-:W-:Y:S01]  /*4c90*/  ISETP.GT.AND P4, PT, R3, RZ, P5 ;  /* 0x000000ff0300720c */ /* 0x000fe20002f84270 */
[----:B------:R-:W-:Y:S01]  /*4ca0*/  @P2 STG.E desc[UR38][R6.64+0x104], R57 ;  /* 0x0001043906002986 */ /* 0x000fe2000c101926 */
[----:B------:R-:W-:Y:S01]  /*4cb0*/  ISETP.GT.AND P2, PT, R4, 0x49, PT ;  /* 0x000000490400780c */ /* 0x000fe20003f44270 */
[----:B0-----:R-:W-:-:S03]  /*4cc0*/  FMUL R5, R58, R19 ;  /* 0x000000133a057220 */ /* 0x001fc60000400000 */
[C---:B------:R-:W-:Y:S02]  /*4cd0*/  ISETP.GT.AND P3, PT, R3.reuse, RZ, P2 ;  /* 0x000000ff0300720c */ /* 0x040fe40001764270 */
[----:B------:R0:W-:Y:S01]  /*4ce0*/  @P0 STG.E desc[UR38][R8.64+0x100], R5 ;  /* 0x0001000508000986 */ /* 0x0001e2000c101926 */
[----:B-1----:R-:W-:Y:S01]  /*4cf0*/  FMUL R11, R60, R19 ;  /* 0x000000133c0b7220 */ /* 0x002fe20000400000 */
[C---:B------:R-:W-:Y:S02]  /*4d00*/  ISETP.GT.AND P2, PT, R3.reuse, 0x8, P2 ;  /* 0x000000080300780c */ /* 0x040fe40001744270 */
[----:B------:R-:W-:Y:S01]  /*4d10*/  @P1 STG.E desc[UR38][R8.64+0x104], R59 ;  /* 0x0001043b08001986 */ /* 0x000fe2000c101926 */
[----:B------:R-:W-:Y:S02]  /*4d20*/  ISETP.GT.AND P1, PT, R3, 0x8, P5 ;  /* 0x000000080300780c */ /* 0x000fe40002f24270 */
[C---:B------:R-:W-:Y:S01]  /*4d30*/  ISETP.GT.AND P5, PT, R4.reuse, 0x50, PT ;  /* 0x000000500400780c */ /* 0x040fe20003fa4270 */
[----:B------:R1:W-:Y:S01]  /*4d40*/  @P4 STG.E desc[UR38][R6.64+0x120], R11 ;  /* 0x0001200b06004986 */ /* 0x0003e2000c101926 */
[----:B------:R-:W-:-:S03]  /*4d50*/  ISETP.GT.AND P0, PT, R4, 0x51, PT ;  /* 0x000000510400780c */ /* 0x000fc60003f04270 */
[----:B------:R-:W-:Y:S01]  /*4d60*/  @P3 STG.E desc[UR38][R6.64+0x124], R61 ;  /* 0x0001243d06003986 */ /* 0x000fe2000c101926 */
[C---:B------:R-:W-:Y:S01]  /*4d70*/  ISETP.GT.AND P3, PT, R3.reuse, RZ, P5 ;  /* 0x000000ff0300720c */ /* 0x040fe20002f64270 */
[-C--:B0-----:R-:W-:Y:S01]  /*4d80*/  FMUL R5, R62, R19.reuse ;  /* 0x000000133e057220 */ /* 0x081fe20000400000 */
[C---:B------:R-:W-:Y:S02]  /*4d90*/  ISETP.GT.AND P4, PT, R3.reuse, RZ, P0 ;  /* 0x000000ff0300720c */ /* 0x040fe40000784270 */
[C---:B------:R-:W-:Y:S02]  /*4da0*/  ISETP.GT.AND P0, PT, R3.reuse, 0x8, P0 ;  /* 0x000000080300780c */ /* 0x040fe40000704270 */
[----:B------:R0:W-:Y:S01]  /*4db0*/  @P1 STG.E desc[UR38][R8.64+0x120], R5 ;  /* 0x0001200508001986 */ /* 0x0001e2000c101926 */
[----:B------:R-:W-:Y:S01]  /*4dc0*/  ISETP.GT.AND P1, PT, R3, 0x8, P5 ;  /* 0x000000080300780c */ /* 0x000fe20002f24270 */
[----:B-1----:R-:W-:Y:S02]  /*4dd0*/  FMUL R11, R64, R19 ;  /* 0x00000013400b7220 */ /* 0x002fe40000400000 */
[----:B------:R-:W-:Y:S01]  /*4de0*/  @P2 STG.E desc[UR38][R8.64+0x124], R63 ;  /* 0x0001243f08002986 */ /* 0x000fe2000c101926 */
[----:B------:R-:W-:-:S03]  /*4df0*/  ISETP.GT.AND P2, PT, R4, 0x58, PT ;  /* 0x000000580400780c */ /* 0x000fc60003f44270 */
[----:B------:R1:W-:Y:S01]  /*4e00*/  @P3 STG.E desc[UR38][R6.64+0x140], R11 ;  /* 0x0001400b06003986 */ /* 0x0003e2000c101926 */
[C---:B------:R-:W-:Y:S02]  /*4e10*/  ISETP.GT.AND P5, PT, R3.reuse, RZ, P2 ;  /* 0x000000ff0300720c */ /* 0x040fe400017a4270 */
[----:B------:R-:W-:Y:S01]  /*4e20*/  ISETP.GT.AND P3, PT, R4, 0x59, PT ;  /* 0x000000590400780c */ /* 0x000fe20003f64270 */
[-C--:B0-----:R-:W-:Y:S01]  /*4e30*/  FMUL R5, R66, R19.reuse ;  /* 0x0000001342057220 */ /* 0x081fe20000400000 */
[----:B------:R-:W-:Y:S01]  /*4e40*/  @P4 STG.E desc[UR38][R6.64+0x144], R65 ;  /* 0x0001444106004986 */ /* 0x000fe2000c101926 */
[C---:B------:R-:W-:Y:S02]  /*4e50*/  ISETP.GT.AND P2, PT, R3.reuse, 0x8, P2 ;  /* 0x000000080300780c */ /* 0x040fe40001744270 */
[C---:B------:R-:W-:Y:S01]  /*4e60*/  ISETP.GT.AND P4, PT, R3.reuse, RZ, P3 ;  /* 0x000000ff0300720c */ /* 0x040fe20001f84270 */
[----:B------:R0:W-:Y:S01]  /*4e70*/  @P1 STG.E desc[UR38][R8.64+0x140], R5 ;  /* 0x0001400508001986 */ /* 0x0001e2000c101926 */
[----:B------:R-:W-:Y:S01]  /*4e80*/  ISETP.GT.AND P3, PT, R3, 0x8, P3 ;  /* 0x000000080300780c */ /* 0x000fe20001f64270 */
[----:B-1----:R-:W-:-:S02]  /*4e90*/  FMUL R11, R68, R19 ;  /* 0x00000013440b7220 */ /* 0x002fc40000400000 */
[----:B------:R-:W-:Y:S01]  /*4ea0*/  @P0 STG.E desc[UR38][R8.64+0x144], R67 ;  /* 0x0001444308000986 */ /* 0x000fe2000c101926 */
[C---:B------:R-:W-:Y:S02]  /*4eb0*/  ISETP.GT.AND P0, PT, R4.reuse, 0x60, PT ;  /* 0x000000600400780c */ /* 0x040fe40003f04270 */
[----:B------:R-:W-:Y:S01]  /*4ec0*/  ISETP.GT.AND P1, PT, R4, 0x61, PT ;  /* 0x000000610400780c */ /* 0x000fe20003f24270 */
[----:B------:R1:W-:Y:S01]  /*4ed0*/  @P5 STG.E desc[UR38][R6.64+0x160], R11 ;  /* 0x0001600b06005986 */ /* 0x0003e2000c101926 */
[C---:B------:R-:W-:Y:S02]  /*4ee0*/  ISETP.GT.AND P5, PT, R3.reuse, RZ, P0 ;  /* 0x000000ff0300720c */ /* 0x040fe400007a4270 */
[C---:B------:R-:W-:Y:S01]  /*4ef0*/  ISETP.GT.AND P0, PT, R3.reuse, 0x8, P0 ;  /* 0x000000080300780c */ /* 0x040fe20000704270 */
[----:B0-----:R-:W-:Y:S01]  /*4f00*/  FMUL R5, R70, R19 ;  /* 0x0000001346057220 */ /* 0x001fe20000400000 */
[----:B------:R-:W-:Y:S01]  /*4f10*/  @P4 STG.E desc[UR38][R6.64+0x164], R69 ;  /* 0x0001644506004986 */ /* 0x000fe2000c101926 */
[----:B------:R-:W-:-:S02]  /*4f20*/  ISETP.GT.AND P4, PT, R3, RZ, P1 ;  /* 0x000000ff0300720c */ /* 0x000fc40000f84270 */
[----:B------:R-:W-:Y:S01]  /*4f30*/  ISETP.GT.AND P1, PT, R3, 0x8, P1 ;  /* 0x000000080300780c */ /* 0x000fe20000f24270 */
[----:B------:R0:W-:Y:S01]  /*4f40*/  @P2 STG.E desc[UR38][R8.64+0x160], R5 ;  /* 0x0001600508002986 */ /* 0x0001e2000c101926 */
[----:B------:R-:W-:Y:S01]  /*4f50*/  ISETP.GT.AND P2, PT, R4, 0x68, PT ;  /* 0x000000680400780c */ /* 0x000fe20003f44270 */
[----:B-1----:R-:W-:Y:S02]  /*4f60*/  FMUL R11, R72, R19 ;  /* 0x00000013480b7220 */ /* 0x002fe40000400000 */
[----:B------:R-:W-:Y:S01]  /*4f70*/  @P3 STG.E desc[UR38][R8.64+0x164], R71 ;  /* 0x0001644708003986 */ /* 0x000fe2000c101926 */
[----:B------:R-:W-:-:S03]  /*4f80*/  ISETP.GT.AND P3, PT, R4, 0x69, PT ;  /* 0x000000690400780c */ /* 0x000fc60003f64270 */
[----:B------:R1:W-:Y:S01]  /*4f90*/  @P5 STG.E desc[UR38][R6.64+0x180], R11 ;  /* 0x0001800b06005986 */ /* 0x0003e2000c101926 */
[C---:B------:R-:W-:Y:S02]  /*4fa0*/  ISETP.GT.AND P5, PT, R3.reuse, RZ, P2 ;  /* 0x000000ff0300720c */ /* 0x040fe400017a4270 */
[C---:B------:R-:W-:Y:S01]  /*4fb0*/  ISETP.GT.AND P2, PT, R3.reuse, 0x8, P2 ;  /* 0x000000080300780c */ /* 0x040fe20001744270 */
[-C--:B0-----:R-:W-:Y:S01]  /*4fc0*/  FMUL R5, R74, R19.reuse ;  /* 0x000000134a057220 */ /* 0x081fe20000400000 */
[----:B------:R-:W-:Y:S01]  /*4fd0*/  @P4 STG.E desc[UR38][R6.64+0x184], R73 ;  /* 0x0001844906004986 */ /* 0x000fe2000c101926 */
[C---:B------:R-:W-:Y:S02]  /*4fe0*/  ISETP.GT.AND P4, PT, R3.reuse, RZ, P3 ;  /* 0x000000ff0300720c */ /* 0x040fe40001f84270 */
[----:B------:R-:W-:Y:S01]  /*4ff0*/  ISETP.GT.AND P3, PT, R3, 0x8, P3 ;  /* 0x000000080300780c */ /* 0x000fe20001f64270 */
[----:B------:R0:W-:Y:S01]  /*5000*/  @P0 STG.E desc[UR38][R8.64+0x180], R5 ;  /* 0x0001800508000986 */ /* 0x0001e2000c101926 */
[----:B------:R-:W-:Y:S01]  /*5010*/  ISETP.GT.AND P0, PT, R4, 0x70, PT ;  /* 0x000000700400780c */ /* 0x000fe20003f04270 */
[----:B-1----:R-:W-:-:S02]  /*5020*/  FMUL R11, R76, R19 ;  /* 0x000000134c0b7220 */ /* 0x002fc40000400000 */
[----:B------:R-:W-:Y:S01]  /*5030*/  @P1 STG.E desc[UR38][R8.64+0x184], R75 ;  /* 0x0001844b08001986 */ /* 0x000fe2000c101926 */
[----:B------:R-:W-:-:S03]  /*5040*/  ISETP.GT.AND P1, PT, R4, 0x71, PT ;  /* 0x000000710400780c */ /* 0x000fc60003f24270 */
[----:B------:R1:W-:Y:S01]  /*5050*/  @P5 STG.E desc[UR38][R6.64+0x1a0], R11 ;  /* 0x0001a00b06005986 */ /* 0x0003e2000c101926 */
[C---:B------:R-:W-:Y:S02]  /*5060*/  ISETP.GT.AND P5, PT, R3.reuse, RZ, P0 ;  /* 0x000000ff0300720c */ /* 0x040fe400007a4270 */
[C---:B------:R-:W-:Y:S01]  /*5070*/  ISETP.GT.AND P0, PT, R3.reuse, 0x8, P0 ;  /* 0x000000080300780c */ /* 0x040fe20000704270 */
[----:B------:R-:W-:Y:S01]  /*5080*/  @P4 STG.E desc[UR38][R6.64+0x1a4], R77 ;  /* 0x0001a44d06004986 */ /* 0x000fe2000c101926 */
[-C--:B0-----:R-:W-:Y:S01]  /*5090*/  FMUL R5, R78, R19.reuse ;  /* 0x000000134e057220 */ /* 0x081fe20000400000 */
[C---:B------:R-:W-:Y:S02]  /*50a0*/  ISETP.GT.AND P4, PT, R3.reuse, RZ, P1 ;  /* 0x000000ff0300720c */ /* 0x040fe40000f84270 */
[----:B------:R-:W-:Y:S02]  /*50b0*/  ISETP.GT.AND P1, PT, R3, 0x8, P1 ;  /* 0x000000080300780c */ /* 0x000fe40000f24270 */
[----:B------:R0:W-:Y:S01]  /*50c0*/  @P2 STG.E desc[UR38][R8.64+0x1a0], R5 ;  /* 0x0001a00508002986 */ /* 0x0001e2000c101926 */
[----:B------:R-:W-:Y:S01]  /*50d0*/  ISETP.GT.AND P2, PT, R4, 0x78, PT ;  /* 0x000000780400780c */ /* 0x000fe20003f44270 */
[----:B-1----:R-:W-:-:S02]  /*50e0*/  FMUL R11, R80, R19 ;  /* 0x00000013500b7220 */ /* 0x002fc40000400000 */
[----:B------:R-:W-:Y:S01]  /*50f0*/  @P3 STG.E desc[UR38][R8.64+0x1a4], R79 ;  /* 0x0001a44f08003986 */ /* 0x000fe2000c101926 */
[----:B------:R-:W-:Y:S01]  /*5100*/  ISETP.GT.AND P3, PT, R4, 0x79, PT ;  /* 0x000000790400780c */ /* 0x000fe20003f64270 */
[----:B------:R-:W-:Y:S02]  /*5110*/  @P5 IMAD.MOV.U32 R4, RZ, RZ, R6 ;  /* 0x000000ffff045224 */ /* 0x000fe400078e0006 */
[----:B0-----:R-:W-:-:S05]  /*5120*/  @P5 IMAD.MOV.U32 R5, RZ, RZ, R7 ;  /* 0x000000ffff055224 */ /* 0x001fca00078e0007 */
[----:B------:R0:W-:Y:S01]  /*5130*/  @P5 STG.E desc[UR38][R4.64+0x1c0], R11 ;  /* 0x0001c00b04005986 */ /* 0x0001e2000c101926 */
[C---:B------:R-:W-:Y:S02]  /*5140*/  ISETP.GT.AND P5, PT, R3.reuse, RZ, P3 ;  /* 0x000000ff0300720c */ /* 0x040fe40001fa4270 */
[----:B------:R-:W-:Y:S01]  /*5150*/  ISETP.GT.AND P3, PT, R3, 0x8, P3 ;  /* 0x000000080300780c */ /* 0x000fe20001f64270 */
[----:B0-----:R-:W-:Y:S02]  /*5160*/  @P4 IMAD.MOV.U32 R4, RZ, RZ, R6 ;  /* 0x000000ffff044224 */ /* 0x001fe400078e0006 */
[----:B------:R-:W-:Y:S01]  /*5170*/  FMUL R11, R84, R19 ;  /* 0x00000013540b7220 */ /* 0x000fe20000400000 */
[----:B------:R-:W-:-:S05]  /*5180*/  @P4 IMAD.MOV.U32 R5, RZ, RZ, R7 ;  /* 0x000000ffff054224 */ /* 0x000fca00078e0007 */
[----:B------:R0:W-:Y:S01]  /*5190*/  @P4 STG.E desc[UR38][R4.64+0x1c4], R81 ;  /* 0x0001c45104004986 */ /* 0x0001e2000c101926 */
[C---:B------:R-:W-:Y:S02]  /*51a0*/  ISETP.GT.AND P4, PT, R3.reuse, RZ, P2 ;  /* 0x000000ff0300720c */ /* 0x040fe40001784270 */
[----:B------:R-:W-:Y:S01]  /*51b0*/  ISETP.GT.AND P2, PT, R3, 0x8, P2 ;  /* 0x000000080300780c */ /* 0x000fe20001744270 */
[----:B------:R-:W-:Y:S01]  /*51c0*/  FMUL R3, R82, R19 ;  /* 0x0000001352037220 */ /* 0x000fe20000400000 */
[----:B0-----:R-:W-:Y:S02]  /*51d0*/  @P0 IMAD.MOV.U32 R4, RZ, RZ, R8 ;  /* 0x000000ffff040224 */ /* 0x001fe400078e0008 */
[----:B------:R-:W-:-:S05]  /*51e0*/  @P0 IMAD.MOV.U32 R5, RZ, RZ, R9 ;  /* 0x000000ffff050224 */ /* 0x000fca00078e0009 */
[----:B------:R0:W-:Y:S02]  /*51f0*/  @P0 STG.E desc[UR38][R4.64+0x1c0], R3 ;  /* 0x0001c00304000986 */ /* 0x0001e4000c101926 */
[----:B0-----:R-:W-:Y:S02]  /*5200*/  @P1 IMAD.MOV.U32 R4, RZ, RZ, R8 ;  /* 0x000000ffff041224 */ /* 0x001fe400078e0008 */
[----:B------:R-:W-:-:S05]  /*5210*/  @P1 IMAD.MOV.U32 R5, RZ, RZ, R9 ;  /* 0x000000ffff051224 */ /* 0x000fca00078e0009 */
[----:B------:R0:W-:Y:S02]  /*5220*/  @P1 STG.E desc[UR38][R4.64+0x1c4], R83 ;  /* 0x0001c45304001986 */ /* 0x0001e4000c101926 */
[----:B0-----:R-:W-:Y:S02]  /*5230*/  @P4 IMAD.MOV.U32 R4, RZ, RZ, R6 ;  /* 0x000000ffff044224 */ /* 0x001fe400078e0006 */
[----:B------:R-:W-:-:S05]  /*5240*/  @P4 IMAD.MOV.U32 R5, RZ, RZ, R7 ;  /* 0x000000ffff054224 */ /* 0x000fca00078e0007 */
[----:B------:R0:W-:Y:S04]  /*5250*/  @P4 STG.E desc[UR38][R4.64+0x1e0], R11 ;  /* 0x0001e00b04004986 */ /* 0x0001e8000c101926 */
[----:B------:R4:W-:Y:S01]  /*5260*/  @P5 STG.E desc[UR38][R6.64+0x1e4], R85 ;  /* 0x0001e45506005986 */ /* 0x0009e2000c101926 */
[----:B0-----:R-:W-:Y:S02]  /*5270*/  @P2 IMAD.MOV.U32 R4, RZ, RZ, R8 ;  /* 0x000000ffff042224 */ /* 0x001fe400078e0008 */
[----:B------:R-:W-:-:S05]  /*5280*/  @P2 IMAD.MOV.U32 R5, RZ, RZ, R9 ;  /* 0x000000ffff052224 */ /* 0x000fca00078e0009 */
[----:B------:R4:W-:Y:S04]  /*5290*/  @P2 STG.E desc[UR38][R4.64+0x1e0], R13 ;  /* 0x0001e00d04002986 */ /* 0x0009e8000c101926 */
[----:B------:R4:W-:Y:S02]  /*52a0*/  @P3 STG.E desc[UR38][R8.64+0x1e4], R87 ;  /* 0x0001e45708003986 */ /* 0x0009e4000c101926 */
.L_x_154:
[----:B------:R-:W-:Y:S05]  /*52b0*/  BSYNC B0 ;  /* 0x0000000000007941 */ /* 0x000fea0003800000 */
.L_x_28:
[----:B------:R-:W-:Y:S01]  /*52c0*/  IADD3 R16, P0, R16, UR36, RZ ;  /* 0x0000002410107c10 */ /* 0x000fe2000ff1e0ff */
[----:B------:R-:W-:Y:S01]  /*52d0*/  ULDC.64 UR4, c[0x0][0x650] ;  /* 0x0001940000047ab9 */ /* 0x000fe20000000a00 */
[----:B------:R-:W-:Y:S01]  /*52e0*/  PRMT R3, RZ, 0x7610, R3 ;  /* 0x00007610ff037816 */ /* 0x000fe20000000003 */
[----:B------:R-:W-:Y:S01]  /*52f0*/  IMAD.MOV.U32 R99, RZ, RZ, -0x1 ;  /* 0xffffffffff637424 */ /* 0x000fe200078e00ff */
[----:B------:R-:W-:Y:S02]  /*5300*/  IADD3.X R17, R17, UR42, RZ, P0, !PT ;  /* 0x0000002a11117c10 */ /* 0x000fe400087fe4ff */
[----:B------:R-:W-:Y:S02]  /*5310*/  ISETP.GE.U32.AND P0, PT, R16, UR4, PT ;  /* 0x0000000410007c0c */ /* 0x000fe4000bf06070 */
[----:B------:R-:W-:Y:S02]  /*5320*/  MOV R100, 0xffffffff ;  /* 0xffffffff00647802 */ /* 0x000fe40000000f00 */
[----:B------:R-:W-:-:S13]  /*5330*/  ISETP.GE.U32.AND.EX P0, PT, R17, UR5, PT, P0 ;  /* 0x0000000511007c0c */ /* 0x000fda000bf06100 */
[----:B------:R-:W-:Y:S05]  /*5340*/  @P0 BRA `(.L_x_155) ;  /* 0x00000004004c0947 */ /* 0x000fea0003800000 */
[----:B--2---:R-:W2:Y:S01]  /*5350*/  LDC.64 R10, c[0x0][0x628] ;  /* 0x00018a00ff0a7b82 */ /* 0x004ea20000000a00 */
[----:B0--3--:R-:W0:Y:S01]  /*5360*/  S2R R12, SR_CTAID.X ;  /* 0x00000000000c7919 */ /* 0x009e220000002500 */
[----:B-1--4-:R-:W-:Y:S02]  /*5370*/  IMAD.MOV.U32 R8, RZ, RZ, R16 ;  /* 0x000000ffff087224 */ /* 0x012fe400078e0010 */
[----:B------:R-:W-:Y:S01]  /*5380*/  IMAD.MOV.U32 R9, RZ, RZ, R17 ;  /* 0x000000ffff097224 */ /* 0x000fe200078e0011 */
[----:B------:R-:W1:Y:S03]  /*5390*/  S2R R20, SR_CTAID.Y ;  /* 0x0000000000147919 */ /* 0x000e660000002600 */
[----:B------:R-:W3:Y:S08]  /*53a0*/  LDC R0, c[0x0][0x630] ;  /* 0x00018c00ff007b82 */ /* 0x000ef00000000800 */
[----:B------:R-:W4:Y:S01]  /*53b0*/  LDC.64 R14, c[0x0][0x620] ;  /* 0x00018800ff0e7b82 */ /* 0x000f220000000a00 */
[----:B--2---:R-:W-:-:S04]  /*53c0*/  ISETP.NE.U32.AND P0, PT, R10, RZ, PT ;  /* 0x000000ff0a00720c */ /* 0x004fc80003f05070 */
[----:B------:R-:W-:-:S13]  /*53d0*/  ISETP.NE.AND.EX P0, PT, R11, RZ, PT, P0 ;  /* 0x000000ff0b00720c */ /* 0x000fda0003f05300 */
[----:B01-34-:R-:W-:Y:S05]  /*53e0*/  @!P0 BRA `(.L_x_156) ;  /* 0x0000000000288947 */ /* 0x01bfea0003800000 */
        /* <DEDUP_REMOVED lines=10> */
.L_x_156:
[-CC-:B------:R-:W-:Y:S01]  /*5490*/  SHF.R.U64 R99, R8, R0.reuse, R9.reuse ;  /* 0x0000000008637219 */ /* 0x180fe20000001209 */
[----:B------:R-:W0:Y:S01]  /*54a0*/  LDC.64 R26, c[0x0][0x640] ;  /* 0x00019000ff1a7b82 */ /* 0x000e220000000a00 */
[----:B------:R-:W-:Y:S01]  /*54b0*/  SHF.R.U32.HI R0, RZ, R0, R9 ;  /* 0x00000000ff007219 */ /* 0x000fe20000011609 */
[----:B------:R-:W-:Y:S01]  /*54c0*/  ULDC UR4, c[0x0][0x150] ;  /* 0x0000540000047ab9 */ /* 0x000fe20000000800 */
[----:B------:R-:W-:Y:S02]  /*54d0*/  IADD3 R3, P0, RZ, -R99, RZ ;  /* 0x80000063ff037210 */ /* 0x000fe40007f1e0ff */
[----:B------:R-:W-:-:S03]  /*54e0*/  I2FP.F32.U32 R7, R12 ;  /* 0x0000000c00077245 */ /* 0x000fc60000201000 */
[----:B------:R-:W1:Y:S01]  /*54f0*/  LDC R6, c[0x0][0x618] ;  /* 0x00018600ff067b82 */ /* 0x000e620000000800 */
[----:B------:R-:W-:Y:S02]  /*5500*/  IMAD.X R5, RZ, RZ, ~R0, P0 ;  /* 0x000000ffff057224 */ /* 0x000fe400000e0e00 */
[----:B------:R-:W-:Y:S01]  /*5510*/  FMUL R7, R7, UR4 ;  /* 0x0000000407077c20 */ /* 0x000fe20008400000 */
[----:B------:R-:W-:Y:S01]  /*5520*/  ULDC UR4, c[0x0][0x154] ;  /* 0x0000550000047ab9 */ /* 0x000fe20000000800 */
[-C--:B------:R-:W-:Y:S02]  /*5530*/  IMAD R0, R5, R14.reuse, RZ ;  /* 0x0000000e05007224 */ /* 0x080fe400078e02ff */
[C---:B------:R-:W-:Y:S01]  /*5540*/  IMAD.WIDE.U32 R4, R3.reuse, R14, R16 ;  /* 0x0000000e03047225 */ /* 0x040fe200078e0010 */
[----:B------:R-:W2:Y:S01]  /*5550*/  LDC R8, c[0x0][0x608] ;  /* 0x00018200ff087b82 */ /* 0x000ea20000000800 */
[----:B------:R-:W3:Y:S02]  /*5560*/  F2I.U32.TRUNC.NTZ R7, R7 ;  /* 0x0000000700077305 */ /* 0x000ee4000020f000 */
[----:B------:R-:W-:Y:S01]  /*5570*/  IMAD R3, R3, R15, R0 ;  /* 0x0000000f03037224 */ /* 0x000fe200078e0200 */
[----:B------:R-:W-:-:S03]  /*5580*/  I2FP.F32.U32 R0, R20 ;  /* 0x0000001400007245 */ /* 0x000fc60000201000 */
[----:B------:R-:W-:Y:S01]  /*5590*/  IMAD.IADD R3, R5, 0x1, R3 ;  /* 0x0000000105037824 */ /* 0x000fe200078e0203 */
[----:B------:R-:W4:Y:S01]  /*55a0*/  LDC R11, c[0x0][0x658] ;  /* 0x00019600ff0b7b82 */ /* 0x000f220000000800 */
[----:B0-----:R-:W-:-:S04]  /*55b0*/  ISETP.NE.U32.AND P0, PT, R26, RZ, PT ;  /* 0x000000ff1a00720c */ /* 0x001fc80003f05070 */
[----:B------:R-:W-:-:S03]  /*55c0*/  ISETP.NE.AND.EX P0, PT, R27, RZ, PT, P0 ;  /* 0x000000ff1b00720c */ /* 0x000fc60003f05300 */
[----:B------:R-:W0:Y:S01]  /*55d0*/  LDC R9, c[0x0][0x144] ;  /* 0x00005100ff097b82 */ /* 0x000e220000000800 */
[-C--:B-1----:R-:W-:Y:S01]  /*55e0*/  SHF.R.U64 R10, R4, R6.reuse, R3 ;  /* 0x00000006040a7219 */ /* 0x082fe20000001203 */
[----:B---3--:R-:W-:Y:S01]  /*55f0*/  IMAD.MOV R7, RZ, RZ, -R7 ;  /* 0x000000ffff077224 */ /* 0x008fe200078e0a07 */
[----:B------:R-:W-:Y:S01]  /*5600*/  SHF.R.U32.HI R3, RZ, R6, R3 ;  /* 0x00000006ff037219 */ /* 0x000fe20000011603 */
[----:B------:R-:W-:-:S04]  /*5610*/  FMUL R6, R0, UR4 ;  /* 0x0000000400067c20 */ /* 0x000fc80008400000 */
[----:B------:R-:W1:Y:S01]  /*5620*/  LDC R21, c[0x0][0x148] ;  /* 0x00005200ff157b82 */ /* 0x000e620000000800 */
[----:B------:R3:W0:Y:S01]  /*5630*/  F2I.U32.TRUNC.NTZ R14, R6 ;  /* 0x00000006000e7305 */ /* 0x000622000020f000 */
[-CC-:B--2---:R-:W-:Y:S02]  /*5640*/  SHF.R.U64 R13, R10, R8.reuse, R3.reuse ;  /* 0x000000080a0d7219 */ /* 0x184fe40000001203 */
[----:B------:R-:W-:-:S04]  /*5650*/  SHF.R.U32.HI R0, RZ, R8, R3 ;  /* 0x00000008ff007219 */ /* 0x000fc80000011603 */
[----:B------:R-:W2:Y:S01]  /*5660*/  LDC R24, c[0x0][0x648] ;  /* 0x00019200ff187b82 */ /* 0x000ea20000000800 */
[-CC-:B----4-:R-:W-:Y:S02]  /*5670*/  SHF.R.U64 R15, R13, R11.reuse, R0.reuse ;  /* 0x0000000b0d0f7219 */ /* 0x190fe40000001200 */
[----:B------:R-:W-:-:S03]  /*5680*/  SHF.R.U32.HI R5, RZ, R11, R0 ;  /* 0x0000000bff057219 */ /* 0x000fc60000011600 */
[----:B------:R-:W-:Y:S02]  /*5690*/  IMAD.MOV.U32 R4, RZ, RZ, R15 ;  /* 0x000000ffff047224 */ /* 0x000fe400078e000f */
[----:B------:R-:W4:Y:S01]  /*56a0*/  LDC R28, c[0x0][0x638] ;  /* 0x00018e00ff1c7b82 */ /* 0x000f220000000800 */
[----:B0-----:R-:W-:-:S07]  /*56b0*/  IMAD R25, R9, R7, R12 ;  /* 0x0000000709197224 */ /* 0x001fce00078e020c */
[----:B------:R-:W0:Y:S08]  /*56c0*/  LDC R29, c[0x0][0x610] ;  /* 0x00018400ff1d7b82 */ /* 0x000e300000000800 */
[----:B------:R-:W0:Y:S01]  /*56d0*/  LDC R30, c[0x0][0x600] ;  /* 0x00018000ff1e7b82 */ /* 0x000e220000000800 */
[----:B-123--:R-:W-:Y:S05]  /*56e0*/  @!P0 BRA `(.L_x_157) ;  /* 0x0000000000288947 */ /* 0x00efea0003800000 */
        /* <DEDUP_REMOVED lines=10> */
.L_x_157:
[----:B------:R-:W-:Y:S01]  /*5790*/  ISETP.NE.AND P0, PT, R2, 0x1, PT ;  /* 0x000000010200780c */ /* 0x000fe20003f05270 */
[----:B------:R-:W-:Y:S01]  /*57a0*/  IMAD.MOV R14, RZ, RZ, -R14 ;  /* 0x000000ffff0e7224 */ /* 0x000fe200078e0a0e */
[----:B------:R-:W-:Y:S02]  /*57b0*/  SHF.R.U64 R0, R4, R24, R5 ;  /* 0x0000001804007219 */ /* 0x000fe40000001205 */
[----:B------:R-:W-:Y:S02]  /*57c0*/  LOP3.LUT R3, R13, R96, RZ, 0xc0, !PT ;  /* 0x000000600d037212 */ /* 0x000fe400078ec0ff */
[----:B------:R-:W-:Y:S01]  /*57d0*/  LOP3.LUT R10, R10, R95, RZ, 0xc0, !PT ;  /* 0x0000005f0a0a7212 */ /* 0x000fe200078ec0ff */
[----:B------:R-:W-:Y:S02]  /*57e0*/  IMAD.MOV R4, RZ, RZ, -R0 ;  /* 0x000000ffff047224 */ /* 0x000fe400078e0a00 */
[----:B------:R-:W-:Y:S02]  /*57f0*/  IMAD R0, R90, R0, R3 ;  /* 0x000000005a007224 */ /* 0x000fe400078e0203 */
[----:B----4-:R-:W-:-:S02]  /*5800*/  IMAD R3, R4, R28, R15 ;  /* 0x0000001c04037224 */ /* 0x010fc400078e020f */
[----:B------:R-:W-:Y:S02]  /*5810*/  @P0 IMAD R25, R21, R14, R20 ;  /* 0x0000000e15190224 */ /* 0x000fe400078e0214 */
[----:B0-----:R-:W-:Y:S02]  /*5820*/  IMAD R5, R3, R30, R10 ;  /* 0x0000001e03057224 */ /* 0x001fe400078e020a */
[----:B------:R-:W-:Y:S02]  /*5830*/  IMAD R0, R0, R29, R25 ;  /* 0x0000001d00007224 */ /* 0x000fe400078e0219 */
[----:B------:R-:W-:-:S03]  /*5840*/  IMAD.MOV.U32 R4, RZ, RZ, 0x1 ;  /* 0x00000001ff047424 */ /* 0x000fc600078e00ff */
[----:B------:R-:W-:Y:S02]  /*5850*/  SEL R100, R5, R0, !P0 ;  /* 0x0000000005647207 */ /* 0x000fe40004000000 */
[----:B------:R-:W-:Y:S02]  /*5860*/  PRMT R3, R4, 0x7610, R3 ;  /* 0x0000761004037816 */ /* 0x000fe40000000003 */
[----:B------:R-:W-:-:S07]  /*5870*/  SEL R0, R0, R5, !P0 ;  /* 0x0000000500007207 */ /* 0x000fce0004000000 */
.L_x_155:
[----:B------:R-:W-:Y:S01]  /*5880*/  LOP3.LUT P0, RZ, R3, 0xff, RZ, 0xc0, !PT ;  /* 0x000000ff03ff7812 */ /* 0x000fe2000780c0ff */
[----:B------:R-:W-:Y:S01]  /*5890*/  UIMAD.WIDE.U32 UR4, UR41, -0x55555555, URZ ;  /* 0xaaaaaaab290478a5 */ /* 0x000fe2000f8e003f */
[----:B------:R-:W-:-:S03]  /*58a0*/  IMAD.MOV.U32 R101, RZ, RZ, R0 ;  /* 0x000000ffff657224 */ /* 0x000fc600078e0000 */
[----:B------:R-:W-:-:S04]  /*58b0*/  USHF.R.U32.HI UR4, URZ, 0x2, UR5 ;  /* 0x000000023f047899 */ /* 0x000fc80008011605 */
[----:B------:R-:W-:-:S04]  /*58c0*/  UIMAD UR41, UR4, -0x6, UR41 ;  /* 0xfffffffa042978a4 */ /* 0x000fc8000f8e0229 */
[----:B------:R-:W-:Y:S08]  /*58d0*/  @P0 BRA `(.L_x_158) ;  /* 0xffffffb800480947 */ /* 0x000ff0000383ffff */
[----:B------:R-:W-:Y:S05]  /*58e0*/  EXIT ;  /* 0x000000000000794d */ /* 0x000fea0003800000 */
.L_x_3:
        /* <DEDUP_REMOVED lines=26> */
.L_x_160:
[--C-:B------:R-:W-:Y:S01]  /*5a90*/  SHF.R.U64 R14, R12, R20, R13.reuse ;  /* 0x000000140c0e7219 */ /* 0x100fe2000000120d */
[----:B------:R-:W0:Y:S01]  /*5aa0*/  LDC R24, c[0x0][0x618] ;  /* 0x00018600ff187b82 */ /* 0x000e220000000800 */
[----:B------:R-:W-:Y:S01]  /*5ab0*/  I2FP.F32.U32 R8, R6 ;  /* 0x0000000600087245 */ /* 0x000fe20000201000 */
[----:B------:R-:W-:Y:S01]  /*5ac0*/  ULDC UR4, c[0x0][0x150] ;  /* 0x0000540000047ab9 */ /* 0x000fe20000000800 */
[----:B------:R-:W-:Y:S02]  /*5ad0*/  SHF.R.U32.HI R7, RZ, R20, R13 ;  /* 0x00000014ff077219 */ /* 0x000fe4000001160d */
[----:B------:R-:W-:Y:S01]  /*5ae0*/  IADD3 R11, P0, RZ, -R14, RZ ;  /* 0x8000000eff0b7210 */ /* 0x000fe20007f1e0ff */
[----:B------:R-:W-:Y:S01]  /*5af0*/  FMUL R13, R8, UR4 ;  /* 0x00000004080d7c20 */ /* 0x000fe20008400000 */
[----:B------:R-:W-:Y:S01]  /*5b00*/  ULDC UR4, c[0x0][0x154] ;  /* 0x0000550000047ab9 */ /* 0x000fe20000000800 */
[----:B------:R-:W1:Y:S02]  /*5b10*/  LDC.64 R26, c[0x0][0x640] ;  /* 0x00019000ff1a7b82 */ /* 0x000e640000000a00 */
[----:B------:R-:W-:-:S02]  /*5b20*/  IMAD.X R7, RZ, RZ, ~R7, P0 ;  /* 0x000000ffff077224 */ /* 0x000fc400000e0e07 */
[----:B------:R-:W2:Y:S01]  /*5b30*/  F2I.U32.TRUNC.NTZ R13, R13 ;  /* 0x0000000d000d7305 */ /* 0x000ea2000020f000 */
[----:B------:R-:W-:-:S03]  /*5b40*/  IMAD.WIDE.U32 R8, R11, R22, R16 ;  /* 0x000000160b087225 */ /* 0x000fc600078e0010 */
[----:B------:R-:W3:Y:S01]  /*5b50*/  LDC R15, c[0x0][0x144] ;  /* 0x00005100ff0f7b82 */ /* 0x000ee20000000800 */
[----:B------:R-:W-:-:S04]  /*5b60*/  IMAD R10, R7, R22, RZ ;  /* 0x00000016070a7224 */ /* 0x000fc800078e02ff */
[----:B------:R-:W-:Y:S02]  /*5b70*/  IMAD R7, R11, R23, R10 ;  /* 0x000000170b077224 */ /* 0x000fe400078e020a */
[----:B------:R-:W-:Y:S01]  /*5b80*/  IMAD.MOV.U32 R10, RZ, RZ, -0x1 ;  /* 0xffffffffff0a7424 */ /* 0x000fe200078e00ff */
[----:B------:R-:W4:Y:S01]  /*5b90*/  LDC R20, c[0x0][0x608] ;  /* 0x00018200ff147b82 */ /* 0x000f220000000800 */
[----:B------:R-:W-:Y:S01]  /*5ba0*/  IMAD.IADD R7, R9, 0x1, R7 ;  /* 0x0000000109077824 */ /* 0x000fe200078e0207 */
[----:B------:R-:W-:-:S04]  /*5bb0*/  I2FP.F32.U32 R9, R5 ;  /* 0x0000000500097245 */ /* 0x000fc80000201000 */
[-C--:B0-----:R-:W-:Y:S01]  /*5bc0*/  SHF.R.U64 R12, R8, R24.reuse, R7 ;  /* 0x00000018080c7219 */ /* 0x081fe20000001207 */
[----:B--2---:R-:W-:Y:S01]  /*5bd0*/  IMAD.MOV R8, RZ, RZ, -R13 ;  /* 0x000000ffff087224 */ /* 0x004fe200078e0a0d */
[----:B------:R-:W0:Y:S01]  /*5be0*/  LDC R11, c[0x0][0x658] ;  /* 0x00019600ff0b7b82 */ /* 0x000e220000000800 */
[----:B-1----:R-:W-:Y:S01]  /*5bf0*/  ISETP.NE.U32.AND P0, PT, R26, RZ, PT ;  /* 0x000000ff1a00720c */ /* 0x002fe20003f05070 */
[----:B------:R-:W-:Y:S01]  /*5c00*/  FMUL R9, R9, UR4 ;  /* 0x0000000409097c20 */ /* 0x000fe20008400000 */
[----:B------:R-:W-:Y:S02]  /*5c10*/  SHF.R.U32.HI R7, RZ, R24, R7 ;  /* 0x00000018ff077219 */ /* 0x000fe40000011607 */
[----:B------:R-:W-:-:S03]  /*5c20*/  ISETP.NE.AND.EX P0, PT, R27, RZ, PT, P0 ;  /* 0x000000ff1b00720c */ /* 0x000fc60003f05300 */
[----:B------:R-:W1:Y:S01]  /*5c30*/  LDC R22, c[0x0][0x148] ;  /* 0x00005200ff167b82 */ /* 0x000e620000000800 */
[----:B---3--:R-:W-:Y:S02]  /*5c40*/  IMAD R23, R15, R8, R6 ;  /* 0x000000080f177224 */ /* 0x008fe400078e0206 */
[----:B------:R-:W-:-:S05]  /*5c50*/  IMAD.MOV.U32 R8, RZ, RZ, 0x1 ;  /* 0x00000001ff087424 */ /* 0x000fca00078e00ff */
[----:B------:R-:W2:Y:S01]  /*5c60*/  LDC R21, c[0x0][0x600] ;  /* 0x00018000ff157b82 */ /* 0x000ea20000000800 */
[-CC-:B----4-:R-:W-:Y:S02]  /*5c70*/  SHF.R.U64 R15, R12, R20.reuse, R7.reuse ;  /* 0x000000140c0f7219 */ /* 0x190fe40000001207 */
[----:B------:R-:W-:Y:S02]  /*5c80*/  SHF.R.U32.HI R6, RZ, R20, R7 ;  /* 0x00000014ff067219 */ /* 0x000fe40000011607 */
[----:B------:R3:W4:Y:S03]  /*5c90*/  F2I.U32.TRUNC.NTZ R20, R9 ;  /* 0x0000000900147305 */ /* 0x000726000020f000 */
[----:B------:R-:W1:Y:S01]  /*5ca0*/  LDC R25, c[0x0][0x648] ;  /* 0x00019200ff197b82 */ /* 0x000e620000000800 */
[-C--:B0-----:R-:W-:Y:S02]  /*5cb0*/  SHF.R.U64 R19, R15, R11.reuse, R6 ;  /* 0x0000000b0f137219 */ /* 0x081fe40000001206 */
[----:B------:R-:W-:-:S02]  /*5cc0*/  SHF.L.U32 R10, R10, R11, RZ ;  /* 0x0000000b0a0a7219 */ /* 0x000fc400000006ff */
[-C--:B------:R-:W-:Y:S01]  /*5cd0*/  SHF.R.U32.HI R7, RZ, R11.reuse, R6 ;  /* 0x0000000bff077219 */ /* 0x080fe20000011606 */
[----:B------:R-:W-:Y:S01]  /*5ce0*/  IMAD.MOV.U32 R6, RZ, RZ, R19 ;  /* 0x000000ffff067224 */ /* 0x000fe200078e0013 */
[----:B------:R-:W-:Y:S01]  /*5cf0*/  SHF.L.U32 R24, R8, R11, RZ ;  /* 0x0000000b08187219 */ /* 0x000fe200000006ff */
[----:B------:R-:W0:Y:S01]  /*5d00*/  LDC R28, c[0x0][0x638] ;  /* 0x00018e00ff1c7b82 */ /* 0x000e220000000800 */
[----:B------:R-:W-:-:S07]  /*5d10*/  LOP3.LUT R30, RZ, R10, RZ, 0x33, !PT ;  /* 0x0000000aff1e7212 */ /* 0x000fce00078e33ff */
[----:B------:R-:W0:Y:S01]  /*5d20*/  LDC R29, c[0x0][0x610] ;  /* 0x00018400ff1d7b82 */ /* 0x000e220000000800 */
[----:B---34-:R-:W-:Y:S05]  /*5d30*/  @!P0 BRA `(.L_x_161) ;  /* 0x0000000000288947 */ /* 0x018fea0003800000 */
[----:B------:R-:W3:Y:S02]  /*5d40*/  LDC R6, c[0x0][0x64c] ;  /* 0x00019300ff067b82 */ /* 0x000ee40000000800 */
[----:B---3--:R-:W-:-:S05]  /*5d50*/  IADD3 R11, P0, R19, R6, RZ ;  /* 0x00000006130b7210 */ /* 0x008fca0007f1e0ff */
        /* <DEDUP_REMOVED lines=8> */
.L_x_161:
[----:B------:R-:W-:Y:S01]  /*5de0*/  ISETP.NE.AND P0, PT, R2, 0x1, PT ;  /* 0x000000010200780c */ /* 0x000fe20003f05270 */
[----:B--2---:R-:W-:Y:S01]  /*5df0*/  VIADD R9, R21, 0xffffffff ;  /* 0xffffffff15097836 */ /* 0x004fe20000000000 */
[----:B-1----:R-:W-:Y:S01]  /*5e00*/  SHF.R.U64 R7, R6, R25, R7 ;  /* 0x0000001906077219 */ /* 0x002fe20000001207 */
[----:B------:R-:W-:Y:S01]  /*5e10*/  IMAD.MOV R20, RZ, RZ, -R20 ;  /* 0x000000ffff147224 */ /* 0x000fe200078e0a14 */
[----:B------:R-:W-:Y:S02]  /*5e20*/  LOP3.LUT R6, R15, R30, RZ, 0xc0, !PT ;  /* 0x0000001e0f067212 */ /* 0x000fe400078ec0ff */
[----:B------:R-:W-:Y:S01]  /*5e30*/  LOP3.LUT R12, R12, R9, RZ, 0xc0, !PT ;  /* 0x000000090c0c7212 */ /* 0x000fe200078ec0ff */
[----:B------:R-:W-:Y:S02]  /*5e40*/  IMAD.MOV R8, RZ, RZ, -R7 ;  /* 0x000000ffff087224 */ /* 0x000fe400078e0a07 */
[----:B------:R-:W-:Y:S02]  /*5e50*/  IMAD R6, R24, R7, R6 ;  /* 0x0000000718067224 */ /* 0x000fe400078e0206 */
[----:B------:R-:W-:-:S02]  /*5e60*/  IMAD.MOV.U32 R9, RZ, RZ, 0x1 ;  /* 0x00000001ff097424 */ /* 0x000fc400078e00ff */
[----:B------:R-:W-:Y:S02]  /*5e70*/  @P0 IMAD R23, R22, R20, R5 ;  /* 0x0000001416170224 */ /* 0x000fe400078e0205 */
[----:B0-----:R-:W-:Y:S02]  /*5e80*/  IMAD R5, R8, R28, R19 ;  /* 0x0000001c08057224 */ /* 0x001fe400078e0213 */
[----:B------:R-:W-:Y:S02]  /*5e90*/  IMAD R19, R6, R29, R23 ;  /* 0x0000001d06137224 */ /* 0x000fe400078e0217 */
[----:B------:R-:W-:Y:S02]  /*5ea0*/  IMAD R6, R5, R21, R12 ;  /* 0x0000001505067224 */ /* 0x000fe400078e020c */
[----:B------:R-:W-:-:S03]  /*5eb0*/  IMAD.MOV.U32 R8, RZ, RZ, R14 ;  /* 0x000000ffff087224 */ /* 0x000fc600078e000e */
[----:B------:R-:W-:Y:S02]  /*5ec0*/  SEL R20, R6, R19, !P0 ;  /* 0x0000001306147207 */ /* 0x000fe40004000000 */
[----:B------:R-:W-:-:S07]  /*5ed0*/  SEL R19, R19, R6, !P0 ;  /* 0x0000000613137207 */ /* 0x000fce0004000000 */
.L_x_159:
[----:B------:R-:W-:-:S08]  /*5ee0*/  NOP ;  /* 0x0000000000007918 */ /* 0x000fd00000000000 */
[----:B------:R-:W0:-:S00]  /*5ef0*/  USETMAXREG.DEALLOC.CTAPOOL 0x28 ;  /* 0x00000028000079c8 */ /* 0x000e0000080e0500 */
[----:B0-----:R-:W-:-:S13]  /*5f00*/  ISETP.NE.AND P0, PT, R0, RZ, PT ;  /* 0x000000ff0000720c */ /* 0x001fda0003f05270 */
[----:B------:R-:W-:Y:S05]  /*5f10*/  @P0 EXIT ;  /* 0x000000000000094d */ /* 0x000fea0003800000 */
[----:B------:R-:W-:Y:S01]  /*5f20*/  LOP3.LUT P0, RZ, R9, 0xff, RZ, 0xc0, !PT ;  /* 0x000000ff09ff7812 */ /* 0x000fe2000780c0ff */
[----:B------:R-:W-:Y:S02]  /*5f30*/  IMAD.MOV.U32 R0, RZ, RZ, 0x1 ;  /* 0x00000001ff007424 */ /* 0x000fe400078e00ff */
[----:B------:R-:W-:-:S10]  /*5f40*/  IMAD.MOV.U32 R12, RZ, RZ, RZ ;  /* 0x000000ffff0c7224 */ /* 0x000fd400078e00ff */
[----:B------:R-:W-:Y:S05]  /*5f50*/  @!P0 BRA `(.L_x_162) ;  /* 0x0000000c000c8947 */ /* 0x000fea0003800000 */
[----:B------:R-:W0:Y:S01]  /*5f60*/  LDC R0, c[0x0][0x28c] ;  /* 0x0000a300ff007b82 */ /* 0x000e220000000800 */
[----:B------:R-:W-:Y:S01]  /*5f70*/  LOP3.LUT P0, RZ, R3, 0x1f, RZ, 0xc0, !PT ;  /* 0x0000001f03ff7812 */ /* 0x000fe2000780c0ff */
[----:B------:R-:W-:Y:S01]  /*5f80*/  ULDC UR5, c[0x0][0x658] ;  /* 0x0001960000057ab9 */ /* 0x000fe20000000800 */
[----:B------:R-:W-:Y:S01]  /*5f90*/  UMOV UR6, 0xffffffff ;  /* 0xffffffff00067882 */ /* 0x000fe20000000000 */
[----:B------:R-:W-:Y:S01]  /*5fa0*/  BSSY B0, `(.L_x_162) ;  /* 0x00000be000007945 */ /* 0x000fe20003800000 */
[----:B------:R-:W-:Y:S01]  /*5fb0*/  USHF.L.U32 UR6, UR6, UR5, URZ ;  /* 0x0000000506067299 */ /* 0x000fe2000800063f */
[C---:B------:R-:W-:Y:S01]  /*5fc0*/  ISETP.NE.AND P2, PT, R4.reuse, RZ, PT ;  /* 0x000000ff0400720c */ /* 0x040fe20003f45270 */
[----:B------:R-:W-:Y:S01]  /*5fd0*/  IMAD.MOV.U32 R13, RZ, RZ, 0x1 ;  /* 0x00000001ff0d7424 */ /* 0x000fe200078e00ff */
[----:B------:R-:W-:Y:S01]  /*5fe0*/  ISETP.NE.OR P0, PT, R4, RZ, !P0 ;  /* 0x000000ff0400720c */ /* 0x000fe20004705670 */
[----:B------:R-:W-:Y:S01]  /*5ff0*/  IMAD.MOV.U32 R12, RZ, RZ, RZ ;  /* 0x000000ffff0c7224 */ /* 0x000fe200078e00ff */
[----:B------:R-:W-:Y:S01]  /*6000*/  LOP3.LUT R11, R18, 0x2, RZ, 0xfc, !PT ;  /* 0x00000002120b7812 */ /* 0x000fe200078efcff */
[----:B------:R-:W-:Y:S01]  /*6010*/  ULDC UR4, c[0x0][0x600] ;  /* 0x0001800000047ab9 */ /* 0x000fe20000000800 */
[----:B------:R-:W-:Y:S01]  /*6020*/  UMOV UR7, 0x1 ;  /* 0x0000000100077882 */ /* 0x000fe20000000000 */
[----:B------:R-:W-:-:S02]  /*6030*/  UIADD3 UR15, UR4, -0x1, URZ ;  /* 0xffffffff040f7890 */ /* 0x000fc4000fffe03f */
[----:B------:R-:W-:Y:S02]  /*6040*/  USHF.L.U32 UR17, UR7, UR5, URZ ;  /* 0x0000000507117299 */ /* 0x000fe4000800063f */
[----:B------:R-:W-:Y:S01]  /*6050*/  ULOP3.LUT UR16, URZ, UR6, URZ, 0x33, !UPT ;  /* 0x000000063f107292 */ /* 0x000fe2000f8e333f */
[----:B------:R-:W-:Y:S01]  /*6060*/  ULDC.64 UR20, c[0x0][0x198] ;  /* 0x0000660000147ab9 */ /* 0x000fe20000000a00 */
[----:B0-----:R-:W-:-:S05]  /*6070*/  VIADD R0, R0, 0x1f ;  /* 0x0000001f00007836 */ /* 0x001fca0000000000 */
[----:B------:R-:W-:-:S04]  /*6080*/  SHF.R.S32.HI R3, RZ, 0x1f, R0 ;  /* 0x0000001fff037819 */ /* 0x000fc80000011400 */
[----:B------:R-:W-:Y:S01]  /*6090*/  LEA.HI R3, R3, R0, RZ, 0x5 ;  /* 0x0000000003037211 */ /* 0x000fe200078f28ff */
[----:B------:R-:W-:-:S03]  /*60a0*/  IMAD.MOV.U32 R0, RZ, RZ, 0x1 ;  /* 0x00000001ff007424 */ /* 0x000fc600078e00ff */
[----:B------:R-:W-:-:S05]  /*60b0*/  SHF.R.S32.HI R3, RZ, 0x5, R3 ;  /* 0x00000005ff037819 */ /* 0x000fca0000011403 */
[----:B------:R-:W-:-:S07]  /*60c0*/  VIADD R10, R3, 0x1 ;  /* 0x00000001030a7836 */ /* 0x000fce0000000000 */
.L_x_174:
[----:B------:R-:W-:-:S03]  /*60d0*/  UMOV UR4, 0xffffffff ;  /* 0xffffffff00047882 */ /* 0x000fc60000000000 */
[----:B------:R-:W-:Y:S05]  /*60e0*/  BRA.DIV UR4, `(.L_x_163) ;  /* 0x0000000e04dc7947 */ /* 0x000fea000b800000 */
[----:B------:R-:W-:-:S13]  /*60f0*/  ELECT P6, URZ, PT ;  /* 0x00000000003f782f */ /* 0x000fda00038c0000 */
.L_x_187:
[----:B------:R-:W0:Y:S01]  /*6100*/  LDC R4, c[0x0][0x28c] ;  /* 0x0000a300ff047b82 */ /* 0x000e220000000800 */
[----:B------:R-:W-:Y:S01]  /*6110*/  BSSY B1, `(.L_x_164) ;  /* 0x0000035000017945 */ /* 0x000fe20003800000 */
[----:B0-----:R-:W-:-:S13]  /*6120*/  ISETP.LT.OR P6, PT, R4, 0x1, !P6 ;  /* 0x000000010400780c */ /* 0x001fda00077c1670 */
[----:B------:R-:W-:Y:S05]  /*6130*/  @P6 BRA `(.L_x_165) ;  /* 0x0000000000c86947 */ /* 0x000fea0003800000 */
[----:B------:R-:W-:Y:S01]  /*6140*/  SHF.L.U32 R20, R20, 0x7, RZ ;  /* 0x0000000714147819 */ /* 0x000fe200000006ff */
[----:B------:R-:W-:Y:S02]  /*6150*/  IMAD.SHL.U32 R19, R19, 0x80, RZ ;  /* 0x0000008013137824 */ /* 0x000fe400078e00ff */
[----:B------:R-:W-:Y:S02]  /*6160*/  IMAD.MOV.U32 R21, RZ, RZ, RZ ;  /* 0x000000ffff157224 */ /* 0x000fe400078e00ff */
[----:B------:R-:W-:Y:S02]  /*6170*/  IMAD.MOV.U32 R4, RZ, RZ, R10 ;  /* 0x000000ffff047224 */ /* 0x000fe400078e000a */
[----:B------:R-:W-:Y:S02]  /*6180*/  IMAD.MOV.U32 R5, RZ, RZ, R0 ;  /* 0x000000ffff057224 */ /* 0x000fe400078e0000 */
[----:B------:R-:W-:-:S07]  /*6190*/  IMAD.MOV.U32 R6, RZ, RZ, R12 ;  /* 0x000000ffff067224 */ /* 0x000fce00078e000c */
.L_x_169:
[----:B------:R-:W0:Y:S01]  /*61a0*/  S2R R14, SR_CgaCtaId ;  /* 0x00000000000e7919 */ /* 0x000e220000008800 */
[----:B------:R-:W-:Y:S01]  /*61b0*/  MOV R7, 0x400 ;  /* 0x0000040000077802 */ /* 0x000fe20000000f00 */
[----:B------:R-:W1:Y:S03]  /*61c0*/  @!P2 LDC R9, c[0x0][0x500] ;  /* 0x00014000ff09ab82 */ /* 0x000e660000000800 */
[----:B0-----:R-:W-:Y:S02]  /*61d0*/  LEA R15, R14, R7, 0x18 ;  /* 0x000000070e0f7211 */ /* 0x001fe400078ec0ff */
[----:B------:R-:W-:-:S03]  /*61e0*/  SHF.L.U32 R7, R5, 0x1f, RZ ;  /* 0x0000001f05077819 */ /* 0x000fc600000006ff */
[----:B------:R-:W-:-:S04]  /*61f0*/  IMAD R14, R6, 0x8, R15 ;  /* 0x00000008060e7824 */ /* 0x000fc800078e020f */
[----:B------:R-:W0:Y:S02]  /*6200*/  SYNCS.PHASECHK.TRANS64.TRYWAIT P1, [R14+URZ+0x30], R7 ;  /* 0x000030070e0075a7 */ /* 0x000e24000802017f */
[----:B01----:R-:W-:Y:S05]  /*6210*/  @!P1 BRA `(.L_x_166) ;  /* 0x0000000c00b09947 */ /* 0x003fea0003800000 */
.L_x_188:
[----:B0-----:R-:W-:Y:S01]  /*6220*/  PRMT R7, R11, 0x9910, RZ ;  /* 0x000099100b077816 */ /* 0x001fe200000000ff */
[----:B------:R0:W-:Y:S03]  /*6230*/  @!P2 SYNCS.ARRIVE.TRANS64 RZ, [R14+URZ], R9 ;  /* 0x000000090effa9a7 */ /* 0x0001e6000800003f */
[----:B------:R-:W-:-:S13]  /*6240*/  ISETP.NE.AND P1, PT, R7, 0x2, PT ;  /* 0x000000020700780c */ /* 0x000fda0003f25270 */
[----:B0-----:R-:W-:Y:S05]  /*6250*/  @P1 BRA `(.L_x_167) ;  /* 0x0000000000041947 */ /* 0x001fea0003800000 */
[----:B------:R-:W-:Y:S01]  /*6260*/  BPT.TRAP 0x1 ;  /* 0x000000040000795c */ /* 0x000fe20000300000 */
.L_x_167:
[----:B------:R-:W-:Y:S05]  /*6270*/  @P0 BRA `(.L_x_168) ;  /* 0x0000000000040947 */ /* 0x000fea0003800000 */
[----:B------:R-:W-:Y:S01]  /*6280*/  BPT.TRAP 0x1 ;  /* 0x000000040000795c */ /* 0x000fe20000300000 */
.L_x_168:
[----:B------:R-:W-:Y:S01]  /*6290*/  IMAD R15, R6, 0x4000, R15 ;  /* 0x00004000060f7824 */ /* 0x000fe200078e020f */
[----:B------:R-:W-:Y:S01]  /*62a0*/  R2UR UR9, R14 ;  /* 0x000000000e0972ca */ /* 0x000fe200000e0000 */
[----:B------:R-:W-:Y:S01]  /*62b0*/  VIADD R4, R4, 0xffffffff ;  /* 0xffffffff04047836 */ /* 0x000fe20000000000 */
[----:B------:R-:W-:Y:S01]  /*62c0*/  UIADD3 UR4, UP0, UR20, 0xf0, URZ ;  /* 0x000000f014047890 */ /* 0x000fe2000ff1e03f */
[----:B------:R-:W-:Y:S01]  /*62d0*/  R2UR UR11, R19 ;  /* 0x00000000130b72ca */ /* 0x000fe200000e0000 */
[----:B------:R-:W-:Y:S01]  /*62e0*/  UIADD3 UR22, UP1, UR20, 0x1f0, URZ ;  /* 0x000001f014167890 */ /* 0x000fe2000ff3e03f */
[----:B------:R-:W-:Y:S01]  /*62f0*/  R2UR UR8, R15 ;  /* 0x000000000f0872ca */ /* 0x000fe200000e0000 */
[----:B------:R-:W-:Y:S01]  /*6300*/  UIADD3.X UR5, URZ, UR21, URZ, UP0, !UPT ;  /* 0x000000153f057290 */ /* 0x000fe200087fe43f */
[C---:B------:R-:W-:Y:S01]  /*6310*/  R2UR UR10, R21.reuse ;  /* 0x00000000150a72ca */ /* 0x040fe200000e0000 */
[----:B------:R-:W-:Y:S01]  /*6320*/  VIADD R6, R6, 0x1 ;  /* 0x0000000106067836 */ /* 0x000fe20000000000 */
[----:B------:R-:W-:Y:S01]  /*6330*/  R2UR UR12, R8 ;  /* 0x00000000080c72ca */ /* 0x000fe200000e0000 */
[----:B------:R-:W-:Y:S01]  /*6340*/  UIADD3.X UR23, URZ, UR21, URZ, UP1, !UPT ;  /* 0x000000153f177290 */ /* 0x000fe20008ffe43f */
[----:B------:R-:W-:Y:S01]  /*6350*/  R2UR UR18, R20 ;  /* 0x00000000141272ca */ /* 0x000fe200000e0000 */
[----:B------:R-:W-:Y:S01]  /*6360*/  UMOV UR6, 0x0 ;  /* 0x0000000000067882 */ /* 0x000fe20000000000 */
[----:B------:R-:W-:Y:S01]  /*6370*/  ISETP.GT.AND P3, PT, R4, 0x1, PT ;  /* 0x000000010400780c */ /* 0x000fe20003f64270 */
[----:B------:R-:W-:Y:S01]  /*6380*/  UMOV UR7, 0x10000000 ;  /* 0x1000000000077882 */ /* 0x000fe20000000000 */
[----:B------:R-:W-:Y:S01]  /*6390*/  ISETP.NE.AND P1, PT, R6, 0x6, PT ;  /* 0x000000060600780c */ /* 0x000fe20003f25270 */
[----:B------:R-:W-:-:S02]  /*63a0*/  VIADD R21, R21, 0x20 ;  /* 0x0000002015157836 */ /* 0x000fc40000000000 */
[----:B------:R-:W-:Y:S01]  /*63b0*/  UIADD3 UR13, UR8, 0x180, URZ ;  /* 0x00000180080d7890 */ /* 0x000fe2000fffe03f */
[----:B------:R-:W-:Y:S01]  /*63c0*/  SEL R14, RZ, 0x1, P1 ;  /* 0x00000001ff0e7807 */ /* 0x000fe20000800000 */
[----:B------:R-:W-:Y:S01]  /*63d0*/  UIADD3 UR14, UR8, 0x18180, URZ ;  /* 0x00018180080e7890 */ /* 0x000fe2000fffe03f */
[----:B------:R-:W-:Y:S02]  /*63e0*/  SEL R6, R6, RZ, P1 ;  /* 0x000000ff06067207 */ /* 0x000fe40000800000 */
[----:B------:R-:W-:Y:S02]  /*63f0*/  LOP3.LUT R5, R5, R14, RZ, 0x3c, !PT ;  /* 0x0000000e05057212 */ /* 0x000fe400078e3cff */
[----:B------:R-:W-:Y:S02]  /*6400*/  UMOV UR8, UR13 ;  /* 0x0000000d00087c82 */ /* 0x000fe40008000000 */
[----:B------:R0:W-:Y:S02]  /*6410*/  UTMALDG.3D [UR8], [UR4], desc[UR6] ;  /* 0x00000608040075b4 */ /* 0x0001e40008011000 */
[----:B0-----:R-:W-:Y:S01]  /*6420*/  UMOV UR8, UR14 ;  /* 0x0000000e00087c82 */ /* 0x001fe20008000000 */
[----:B------:R-:W-:-:S02]  /*6430*/  UMOV UR11, UR18 ;  /* 0x00000012000b7c82 */ /* 0x000fc40008000000 */
[----:B------:R0:W-:Y:S02]  /*6440*/  UTMALDG.3D [UR8], [UR22], desc[UR6] ;  /* 0x00000608160075b4 */ /* 0x0001e40008011000 */
[----:B0-----:R-:W-:Y:S05]  /*6450*/  @P3 BRA `(.L_x_169) ;  /* 0xfffffffc00503947 */ /* 0x001fea000383ffff */
.L_x_165:
[----:B------:R-:W-:Y:S05]  /*6460*/  BSYNC B1 ;  /* 0x0000000000017941 */ /* 0x000fea0003800000 */
.L_x_164:
[----:B------:R-:W-:Y:S01]  /*6470*/  LOP3.LUT P3, RZ, R13, 0xff, RZ, 0xc0, !PT ;  /* 0x000000ff0dff7812 */ /* 0x000fe2000786c0ff */
[----:B------:R-:W-:Y:S01]  /*6480*/  IMAD.IADD R12, R3, 0x1, R12 ;  /* 0x00000001030c7824 */ /* 0x000fe200078e020c */
[----:B------:R-:W-:Y:S01]  /*6490*/  IADD3 R16, P4, R16, UR36, RZ ;  /* 0x0000002410107c10 */ /* 0x000fe2000ff9e0ff */
[----:B------:R-:W-:Y:S01]  /*64a0*/  ULDC.64 UR4, c[0x0][0x650] ;  /* 0x0001940000047ab9 */ /* 0x000fe20000000a00 */
[----:B------:R-:W-:Y:S01]  /*64b0*/  BSSY B1, `(.L_x_170) ;  /* 0x000006a000017945 */ /* 0x000fe20003800000 */
[----:B------:R-:W-:Y:S01]  /*64c0*/  IMAD.MOV.U32 R19, RZ, RZ, -0x1 ;  /* 0xffffffffff137424 */ /* 0x000fe200078e00ff */
[----:B------:R-:W-:Y:S01]  /*64d0*/  ISETP.GT.U32.AND P1, PT, R12, 0x5, PT ;  /* 0x000000050c00780c */ /* 0x000fe20003f24070 */
[----:B------:R-:W-:Y:S01]  /*64e0*/  IMAD.MOV.U32 R20, RZ, RZ, -0x1 ;  /* 0xffffffffff147424 */ /* 0x000fe200078e00ff */
[----:B------:R-:W-:Y:S01]  /*64f0*/  IADD3.X R17, R17, UR42, RZ, P4, !PT ;  /* 0x0000002a11117c10 */ /* 0x000fe2000a7fe4ff */
[----:B------:R-:W-:Y:S01]  /*6500*/  IMAD.MOV.U32 R8, RZ, RZ, -0x1 ;  /* 0xffffffffff087424 */ /* 0x000fe200078e00ff */
[----:B------:R-:W-:-:S02]  /*6510*/  ISETP.LT.U32.AND P1, PT, R3, 0x6, P1 ;  /* 0x000000060300780c */ /* 0x000fc40000f21070 */
[----:B------:R-:W-:Y:S01]  /*6520*/  PRMT R13, RZ, 0x7610, R13 ;  /* 0x00007610ff0d7816 */ /* 0x000fe2000000000d */
[----:B------:R-:W0:Y:S01]  /*6530*/  @P3 S2R R5, SR_CgaCtaId ;  /* 0x0000000000053919 */ /* 0x000e220000008800 */
[----:B------:R-:W-:-:S04]  /*6540*/  @P3 MOV R4, 0x400 ;  /* 0x0000040000043802 */ /* 0x000fc80000000f00 */
[----:B0-----:R-:W-:Y:S01]  /*6550*/  @P3 LEA R6, R5, R4, 0x18 ;  /* 0x0000000405063211 */ /* 0x001fe200078ec0ff */
[----:B------:R-:W-:-:S03]  /*6560*/  IMAD.WIDE.U32 R4, R12, -0x55555555, RZ ;  /* 0xaaaaaaab0c047825 */ /* 0x000fc600078e00ff */
[----:B------:R0:W-:Y:S01]  /*6570*/  @P3 SYNCS.ARRIVE.TRANS64.A1T0 RZ, [R6+URZ+0x78], RZ ;  /* 0x000078ff06ff39a7 */ /* 0x0001e2000810003f */
[----:B------:R-:W-:Y:S02]  /*6580*/  ISETP.GE.U32.AND P3, PT, R3, 0x6, PT ;  /* 0x000000060300780c */ /* 0x000fe40003f66070 */
[----:B------:R-:W-:Y:S02]  /*6590*/  SHF.R.U32.HI R7, RZ, 0x2, R5 ;  /* 0x00000002ff077819 */ /* 0x000fe40000011605 */
[----:B------:R-:W-:Y:S02]  /*65a0*/  SEL R5, RZ, 0x1, !P1 ;  /* 0x00000001ff057807 */ /* 0x000fe40004800000 */
[----:B------:R-:W-:Y:S01]  /*65b0*/  ISETP.GE.U32.AND P1, PT, R16, UR4, PT ;  /* 0x0000000410007c0c */ /* 0x000fe2000bf26070 */
[----:B------:R-:W-:Y:S01]  /*65c0*/  IMAD R12, R7, -0x6, R12 ;  /* 0xfffffffa070c7824 */ /* 0x000fe200078e020c */
[----:B------:R-:W-:Y:S02]  /*65d0*/  LOP3.LUT R0, R0, R5, RZ, 0x3c, !PT ;  /* 0x0000000500007212 */ /* 0x000fe400078e3cff */
[----:B------:R-:W-:-:S02]  /*65e0*/  ISETP.GE.U32.AND.EX P1, PT, R17, UR5, PT, P1 ;  /* 0x0000000511007c0c */ /* 0x000fc4000bf26110 */
[----:B------:R-:W-:Y:S02]  /*65f0*/  PRMT R4, RZ, 0x7610, R4 ;  /* 0x00007610ff047816 */ /* 0x000fe40000000004 */
[----:B------:R-:W-:-:S09]  /*6600*/  @P3 LOP3.LUT R0, R0, 0x1, R7, 0x78, !PT ;  /* 0x0000000100003812 */ /* 0x000fd200078e7807 */
[----:B0-----:R-:W-:Y:S05]  /*6610*/  @P1 BRA `(.L_x_171) ;  /* 0x00000004004c1947 */ /* 0x001fea0003800000 */
[----:B------:R-:W-:Y:S01]  /*6620*/  ULDC.64 UR4, c[0x0][0x628] ;  /* 0x00018a0000047ab9 */ /* 0x000fe20000000a00 */
[----:B------:R-:W0:Y:S01]  /*6630*/  S2R R15, SR_CTAID.X ;  /* 0x00000000000f7919 */ /* 0x000e220000002500 */
[----:B------:R-:W-:Y:S01]  /*6640*/  ISETP.NE.U32.AND P1, PT, RZ, UR4, PT ;  /* 0x00000004ff007c0c */ /* 0x000fe2000bf25070 */
[----:B------:R-:W-:Y:S01]  /*6650*/  ULDC UR7, c[0x0][0x630] ;  /* 0x00018c0000077ab9 */ /* 0x000fe20000000800 */
[----:B------:R-:W-:Y:S01]  /*6660*/  IMAD.MOV.U32 R4, RZ, RZ, R16 ;  /* 0x000000ffff047224 */ /* 0x000fe200078e0010 */
[----:B------:R-:W1:Y:S01]  /*6670*/  S2R R14, SR_CTAID.Y ;  /* 0x00000000000e7919 */ /* 0x000e620000002600 */
[----:B------:R-:W-:Y:S01]  /*6680*/  ISETP.NE.AND.EX P1, PT, RZ, UR5, PT, P1 ;  /* 0x00000005ff007c0c */ /* 0x000fe2000bf25310 */
[----:B------:R-:W-:-:S12]  /*6690*/  IMAD.MOV.U32 R5, RZ, RZ, R17 ;  /* 0x000000ffff057224 */ /* 0x000fd800078e0011 */
[----:B------:R-:W-:Y:S05]  /*66a0*/  @!P1 BRA `(.L_x_172) ;  /* 0x0000000000289947 */ /* 0x000fea0003800000 */
[----:B------:R-:W-:Y:S02]  /*66b0*/  ULDC UR6, c[0x0][0x634] ;  /* 0x00018d0000067ab9 */ /* 0x000fe40000000800 */
[----:B------:R-:W-:-:S05]  /*66c0*/  IADD3 R9, P1, R16, UR6, RZ ;  /* 0x0000000610097c10 */ /* 0x000fca000ff3e0ff */
[----:B------:R-:W-:-:S04]  /*66d0*/  IMAD.X R19, RZ, RZ, R17, P1 ;  /* 0x000000ffff137224 */ /* 0x000fc800008e0611 */
[----:B------:R-:W-:-:S04]  /*66e0*/  IMAD.WIDE.U32 R6, R19, UR4, RZ ;  /* 0x0000000413067c25 */ /* 0x000fc8000f8e00ff */
[----:B------:R-:W-:-:S04]  /*66f0*/  IMAD.WIDE.U32 R6, P1, R9, UR5, R6 ;  /* 0x0000000509067c25 */ /* 0x000fc8000f820006 */
[----:B------:R-:W-:-:S04]  /*6700*/  IMAD.WIDE.U32 R8, R9, UR4, RZ ;  /* 0x0000000409087c25 */ /* 0x000fc8000f8e00ff */
[----:B------:R-:W-:Y:S01]  /*6710*/  IMAD.X R5, RZ, RZ, RZ, P1 ;  /* 0x000000ffff057224 */ /* 0x000fe200008e06ff */
[----:B------:R-:W-:Y:S01]  /*6720*/  IADD3 RZ, P1, R9, R6, RZ ;  /* 0x0000000609ff7210 */ /* 0x000fe20007f3e0ff */
[----:B------:R-:W-:-:S04]  /*6730*/  IMAD.MOV.U32 R4, RZ, RZ, R7 ;  /* 0x000000ffff047224 */ /* 0x000fc800078e0007 */
[----:B------:R-:W-:-:S08]  /*6740*/  IMAD.WIDE.U32.X R4, R19, UR5, R4, P1 ;  /* 0x0000000513047c25 */ /* 0x000fd000088e0404 */
.L_x_172:
[--C-:B------:R-:W-:Y:S01]  /*6750*/  SHF.R.U64 R8, R4, UR7, R5.reuse ;  /* 0x0000000704087c19 */ /* 0x100fe20008001205 */
[----:B------:R-:W-:Y:S01]  /*6760*/  ULDC.64 UR4, c[0x0][0x620] ;  /* 0x0001880000047ab9 */ /* 0x000fe20000000a00 */
[----:B------:R-:W-:Y:S01]  /*6770*/  SHF.R.U32.HI R4, RZ, UR7, R5 ;  /* 0x00000007ff047c19 */ /* 0x000fe20008011605 */
[----:B------:R-:W2:Y:S01]  /*6780*/  LDC R24, c[0x0][0x144] ;  /* 0x00005100ff187b82 */ /* 0x000ea20000000800 */
[----:B------:R-:W-:Y:S01]  /*6790*/  IADD3 R7, P1, RZ, -R8, RZ ;  /* 0x80000008ff077210 */ /* 0x000fe20007f3e0ff */
[----:B------:R-:W-:Y:S01]  /*67a0*/  ULDC.64 UR8, c[0x0][0x640] ;  /* 0x0001900000087ab9 */ /* 0x000fe20000000a00 */
[----:B0-----:R-:W-:Y:S01]  /*67b0*/  I2FP.F32.U32 R9, R15 ;  /* 0x0000000f00097245 */ /* 0x001fe20000201000 */
[----:B------:R-:W-:Y:S02]  /*67c0*/  ULDC UR6, c[0x0][0x608] ;  /* 0x0001820000067ab9 */ /* 0x000fe40000000800 */
[----:B------:R-:W-:Y:S01]  /*67d0*/  IMAD.X R4, RZ, RZ, ~R4, P1 ;  /* 0x000000ffff047224 */ /* 0x000fe200008e0e04 */
[----:B------:R-:W-:Y:S01]  /*67e0*/  ISETP.NE.U32.AND P1, PT, RZ, UR8, PT ;  /* 0x00000008ff007c0c */ /* 0x000fe2000bf25070 */
[----:B------:R-:W0:Y:S02]  /*67f0*/  LDC R21, c[0x0][0x148] ;  /* 0x00005200ff157b82 */ /* 0x000e240000000800 */
[----:B------:R-:W-:Y:S01]  /*6800*/  IMAD R6, R4, UR4, RZ ;  /* 0x0000000404067c24 */ /* 0x000fe2000f8e02ff */
[----:B------:R-:W-:Y:S01]  /*6810*/  ISETP.NE.AND.EX P1, PT, RZ, UR9, PT, P1 ;  /* 0x00000009ff007c0c */ /* 0x000fe2000bf25310 */
[----:B------:R-:W-:Y:S01]  /*6820*/  IMAD.WIDE.U32 R4, R7, UR4, R16 ;  /* 0x0000000407047c25 */ /* 0x000fe2000f8e0010 */
[----:B------:R-:W-:-:S03]  /*6830*/  ULDC UR4, c[0x0][0x150] ;  /* 0x0000540000047ab9 */ /* 0x000fc60000000800 */
[----:B------:R-:W-:Y:S02]  /*6840*/  IMAD R7, R7, UR5, R6 ;  /* 0x0000000507077c24 */ /* 0x000fe4000f8e0206 */
[----:B------:R-:W-:Y:S01]  /*6850*/  FMUL R6, R9, UR4 ;  /* 0x0000000409067c20 */ /* 0x000fe20008400000 */
[----:B------:R-:W-:Y:S01]  /*6860*/  ULDC UR4, c[0x0][0x618] ;  /* 0x0001860000047ab9 */ /* 0x000fe20000000800 */
[----:B------:R-:W-:Y:S01]  /*6870*/  ULDC UR5, c[0x0][0x154] ;  /* 0x0000550000057ab9 */ /* 0x000fe20000000800 */
[----:B------:R-:W-:-:S03]  /*6880*/  IMAD.IADD R5, R5, 0x1, R7 ;  /* 0x0000000105057824 */ /* 0x000fc600078e0207 */
[----:B------:R-:W3:Y:S02]  /*6890*/  F2I.U32.TRUNC.NTZ R6, R6 ;  /* 0x0000000600067305 */ /* 0x000ee4000020f000 */
[----:B------:R-:W-:Y:S02]  /*68a0*/  SHF.R.U64 R9, R4, UR4, R5 ;  /* 0x0000000404097c19 */ /* 0x000fe40008001205 */
[----:B-1----:R-:W-:-:S05]  /*68b0*/  I2FP.F32.U32 R4, R14 ;  /* 0x0000000e00047245 */ /* 0x002fca0000201000 */
[----:B------:R-:W-:Y:S01]  /*68c0*/  FMUL R22, R4, UR5 ;  /* 0x0000000504167c20 */ /* 0x000fe20008400000 */
[----:B------:R-:W-:Y:S01]  /*68d0*/  SHF.R.U32.HI R4, RZ, UR4, R5 ;  /* 0x00000004ff047c19 */ /* 0x000fe20008011605 */
[----:B------:R-:W-:-:S03]  /*68e0*/  ULDC UR4, c[0x0][0x658] ;  /* 0x0001960000047ab9 */ /* 0x000fc60000000800 */
[--C-:B------:R-:W-:Y:S01]  /*68f0*/  SHF.R.U64 R20, R9, UR6, R4.reuse ;  /* 0x0000000609147c19 */ /* 0x100fe20008001204 */
[----:B------:R-:W1:Y:S01]  /*6900*/  F2I.U32.TRUNC.NTZ R22, R22 ;  /* 0x0000001600167305 */ /* 0x000e62000020f000 */
[----:B------:R-:W-:Y:S01]  /*6910*/  SHF.R.U32.HI R5, RZ, UR6, R4 ;  /* 0x00000006ff057c19 */ /* 0x000fe20008011604 */
[----:B---3--:R-:W-:-:S03]  /*6920*/  IMAD.MOV R6, RZ, RZ, -R6 ;  /* 0x000000ffff067224 */ /* 0x008fc600078e0a06 */
[----:B------:R-:W-:Y:S01]  /*6930*/  SHF.R.U64 R19, R20, UR4, R5 ;  /* 0x0000000414137c19 */ /* 0x000fe20008001205 */
[----:B--2---:R-:W-:Y:S01]  /*6940*/  IMAD R15, R24, R6, R15 ;  /* 0x00000006180f7224 */ /* 0x004fe200078e020f */
[----:B------:R-:W-:-:S03]  /*6950*/  SHF.R.U32.HI R23, RZ, UR4, R5 ;  /* 0x00000004ff177c19 */ /* 0x000fc60008011605 */
[----:B------:R-:W-:Y:S02]  /*6960*/  IMAD.MOV.U32 R4, RZ, RZ, R19 ;  /* 0x000000ffff047224 */ /* 0x000fe400078e0013 */
[----:B------:R-:W-:Y:S01]  /*6970*/  IMAD.MOV.U32 R5, RZ, RZ, R23 ;  /* 0x000000ffff057224 */ /* 0x000fe200078e0017 */
[----:B-1----:R-:W-:Y:S06]  /*6980*/  @!P1 BRA `(.L_x_173) ;  /* 0x0000000000289947 */ /* 0x002fec0003800000 */
[----:B------:R-:W-:Y:S02]  /*6990*/  ULDC UR4, c[0x0][0x64c] ;  /* 0x0001930000047ab9 */ /* 0x000fe40000000800 */
[----:B------:R-:W-:-:S05]  /*69a0*/  IADD3 R5, P1, R19, UR4, RZ ;  /* 0x0000000413057c10 */ /* 0x000fca000ff3e0ff */
[----:B------:R-:W-:-:S04]  /*69b0*/  IMAD.X R23, RZ, RZ, R23, P1 ;  /* 0x000000ffff177224 */ /* 0x000fc800008e0617 */
[----:B------:R-:W-:-:S04]  /*69c0*/  IMAD.WIDE.U32 R6, R23, UR8, RZ ;  /* 0x0000000817067c25 */ /* 0x000fc8000f8e00ff */
[----:B------:R-:W-:-:S04]  /*69d0*/  IMAD.WIDE.U32 R6, P1, R5, UR9, R6 ;  /* 0x0000000905067c25 */ /* 0x000fc8000f820006 */
[----:B------:R-:W-:-:S04]  /*69e0*/  IMAD.WIDE.U32 R4, R5, UR8, RZ ;  /* 0x0000000805047c25 */ /* 0x000fc8000f8e00ff */
[----:B------:R-:W-:Y:S01]  /*69f0*/  IMAD.MOV.U32 R4, RZ, RZ, R7 ;  /* 0x000000ffff047224 */ /* 0x000fe200078e0007 */
[----:B------:R-:W-:Y:S01]  /*6a00*/  IADD3 RZ, P3, R5, R6, RZ ;  /* 0x0000000605ff7210 */ /* 0x000fe20007f7e0ff */
[----:B------:R-:W-:-:S04]  /*6a10*/  IMAD.X R5, RZ, RZ, RZ, P1 ;  /* 0x000000ffff057224 */ /* 0x000fc800008e06ff */
[----:B------:R-:W-:-:S08]  /*6a20*/  IMAD.WIDE.U32.X R4, R23, UR9, R4, P3 ;  /* 0x0000000917047c25 */ /* 0x000fd000098e0404 */
.L_x_173:
[----:B------:R-:W-:Y:S01]  /*6a30*/  ISETP.NE.AND P1, PT, R2, 0x1, PT ;  /* 0x000000010200780c */ /* 0x000fe20003f25270 */
[----:B------:R-:W-:Y:S01]  /*6a40*/  ULDC UR4, c[0x0][0x648] ;  /* 0x0001920000047ab9 */ /* 0x000fe20000000800 */
[----:B------:R-:W-:Y:S01]  /*6a50*/  LOP3.LUT R20, R20, UR16, RZ, 0xc0, !PT ;  /* 0x0000001014147c12 */ /* 0x000fe2000f8ec0ff */
[----:B------:R-:W-:Y:S01]  /*6a60*/  IMAD.MOV R22, RZ, RZ, -R22 ;  /* 0x000000ffff167224 */ /* 0x000fe200078e0a16 */
[----:B------:R-:W-:Y:S01]  /*6a70*/  SHF.R.U64 R5, R4, UR4, R5 ;  /* 0x0000000404057c19 */ /* 0x000fe20008001205 */
[----:B------:R-:W-:Y:S01]  /*6a80*/  ULDC UR4, c[0x0][0x638] ;  /* 0x00018e0000047ab9 */ /* 0x000fe20000000800 */
[----:B------:R-:W-:Y:S01]  /*6a90*/  LOP3.LUT R6, R9, UR15, RZ, 0xc0, !PT ;  /* 0x0000000f09067c12 */ /* 0x000fe2000f8ec0ff */
[----:B------:R-:W-:Y:S02]  /*6aa0*/  ULDC UR5, c[0x0][0x610] ;  /* 0x0001840000057ab9 */ /* 0x000fe40000000800 */
[----:B------:R-:W-:Y:S02]  /*6ab0*/  IMAD.MOV R4, RZ, RZ, -R5 ;  /* 0x000000ffff047224 */ /* 0x000fe400078e0a05 */
[----:B------:R-:W-:-:S02]  /*6ac0*/  IMAD R20, R5, UR17, R20 ;  /* 0x0000001105147c24 */ /* 0x000fc4000f8e0214 */
[----:B0-----:R-:W-:Y:S02]  /*6ad0*/  @P1 IMAD R15, R21, R22, R14 ;  /* 0x00000016150f1224 */ /* 0x001fe400078e020e */
[----:B------:R-:W-:Y:S01]  /*6ae0*/  IMAD R19, R4, UR4, R19 ;  /* 0x0000000404137c24 */ /* 0x000fe2000f8e0213 */
[----:B------:R-:W-:Y:S01]  /*6af0*/  ULDC UR4, c[0x0][0x600] ;  /* 0x0001800000047ab9 */ /* 0x000fe20000000800 */
[----:B------:R-:W-:Y:S02]  /*6b00*/  IMAD R15, R20, UR5, R15 ;  /* 0x00000005140f7c24 */ /* 0x000fe4000f8e020f */
[----:B------:R-:W-:Y:S02]  /*6b10*/  IMAD R6, R19, UR4, R6 ;  /* 0x0000000413067c24 */ /* 0x000fe4000f8e0206 */
[----:B------:R-:W-:-:S03]  /*6b20*/  IMAD.MOV.U32 R4, RZ, RZ, 0x1 ;  /* 0x00000001ff047424 */ /* 0x000fc600078e00ff */
[----:B------:R-:W-:Y:S02]  /*6b30*/  SEL R20, R6, R15, !P1 ;  /* 0x0000000f06147207 */ /* 0x000fe40004800000 */
[----:B------:R-:W-:-:S07]  /*6b40*/  SEL R19, R15, R6, !P1 ;  /* 0x000000060f137207 */ /* 0x000fce0004800000 */
.L_x_171:
[----:B------:R-:W-:Y:S05]  /*6b50*/  BSYNC B1 ;  /* 0x0000000000017941 */ /* 0x000fea0003800000 */
.L_x_170:
[----:B------:R-:W-:-:S13]  /*6b60*/  LOP3.LUT P1, RZ, R4, 0xff, RZ, 0xc0, !PT ;  /* 0x000000ff04ff7812 */ /* 0x000fda000782c0ff */
[----:B------:R-:W-:Y:S05]  /*6b70*/  @P1 BRA `(.L_x_174) ;  /* 0xfffffff400541947 */ /* 0x000fea000383ffff */
[----:B------:R-:W-:Y:S05]  /*6b80*/  BSYNC B0 ;  /* 0x0000000000007941 */ /* 0x000fea0003800000 */
.L_x_162:
[----:B------:R-:W-:-:S03]  /*6b90*/  UMOV UR4, 0xffffffff ;  /* 0xffffffff00047882 */ /* 0x000fc60000000000 */
[----:B------:R-:W-:Y:S05]  /*6ba0*/  BRA.DIV UR4, `(.L_x_175) ;  /* 0x0000000604607947 */ /* 0x000fea000b800000 */
[----:B------:R-:W-:-:S13]  /*6bb0*/  ELECT P6, URZ, PT ;  /* 0x00000000003f782f */ /* 0x000fda00038c0000 */
.L_x_191:
[----:B------:R-:W-:Y:S04]  /*6bc0*/  BSSY B0, `(.L_x_176) ;  /* 0x000003d000007945 */ /* 0x000fe80003800000 */
[----:B------:R-:W-:Y:S05]  /*6bd0*/  @!P6 BRA `(.L_x_177) ;  /* 0x0000000000ece947 */ /* 0x000fea0003800000 */
[----:B------:R-:W-:-:S04]  /*6be0*/  LOP3.LUT R18, R18, 0x2, RZ, 0xfc, !PT ;  /* 0x0000000212127812 */ /* 0x000fc800078efcff */
[----:B------:R-:W-:-:S13]  /*6bf0*/  ISETP.NE.AND P0, PT, R18, 0x3, PT ;  /* 0x000000031200780c */ /* 0x000fda0003f05270 */
[----:B------:R-:W-:Y:S05]  /*6c00*/  @!P0 BRA `(.L_x_178) ;  /* 0x0000000000048947 */ /* 0x000fea0003800000 */
[----:B------:R-:W-:Y:S01]  /*6c10*/  BPT.TRAP 0x1 ;  /* 0x000000040000795c */ /* 0x000fe20000300000 */
.L_x_178:
[----:B------:R-:W0:Y:S01]  /*6c20*/  S2R R3, SR_CgaCtaId ;  /* 0x0000000000037919 */ /* 0x000e220000008800 */
[----:B------:R-:W-:-:S04]  /*6c30*/  MOV R2, 0x400 ;  /* 0x0000040000027802 */ /* 0x000fc80000000f00 */
[----:B0-----:R-:W-:Y:S02]  /*6c40*/  LEA R3, R3, R2, 0x18 ;  /* 0x0000000203037211 */ /* 0x001fe400078ec0ff */
[----:B------:R-:W-:-:S03]  /*6c50*/  SHF.L.U32 R2, R0, 0x1f, RZ ;  /* 0x0000001f00027819 */ /* 0x000fc600000006ff */
[----:B------:R-:W-:-:S04]  /*6c60*/  VIADD R3, R3, 0x30 ;  /* 0x0000003003037836 */ /* 0x000fc80000000000 */
[C---:B------:R-:W-:Y:S02]  /*6c70*/  IMAD R7, R12.reuse, 0x8, R3 ;  /* 0x000000080c077824 */ /* 0x040fe400078e0203 */
[----:B------:R-:W-:Y:S02]  /*6c80*/  VIADD R12, R12, 0x1 ;  /* 0x000000010c0c7836 */ /* 0x000fe40000000000 */
[----:B------:R-:W0:Y:S03]  /*6c90*/  SYNCS.PHASECHK.TRANS64.TRYWAIT P0, [R7+URZ], R2 ;  /* 0x00000002070075a7 */ /* 0x000e26000800017f */
[----:B------:R-:W-:-:S04]  /*6ca0*/  ISETP.NE.AND P1, PT, R12, 0x6, PT ;  /* 0x000000060c00780c */ /* 0x000fc80003f25270 */
[----:B------:R-:W-:Y:S02]  /*6cb0*/  SEL R5, RZ, 0x1, P1 ;  /* 0x00000001ff057807 */ /* 0x000fe40000800000 */
[----:B------:R-:W-:Y:S02]  /*6cc0*/  SEL R12, R12, RZ, P1 ;  /* 0x000000ff0c0c7207 */ /* 0x000fe40000800000 */
[----:B------:R-:W-:-:S03]  /*6cd0*/  LOP3.LUT R5, R0, R5, RZ, 0x3c, !PT ;  /* 0x0000000500057212 */ /* 0x000fc600078e3cff */
[----:B------:R-:W-:Y:S01]  /*6ce0*/  IMAD R9, R12, 0x8, R3 ;  /* 0x000000080c097824 */ /* 0x000fe200078e0203 */
[----:B------:R-:W-:Y:S01]  /*6cf0*/  SHF.L.U32 R4, R5, 0x1f, RZ ;  /* 0x0000001f05047819 */ /* 0x000fe200000006ff */
[----:B0-----:R-:W-:Y:S06]  /*6d00*/  @!P0 BRA `(.L_x_179) ;  /* 0x0000000400288947 */ /* 0x001fec0003800000 */
.L_x_192:
[----:B------:R-:W1:Y:S01]  /*6d10*/  SYNCS.PHASECHK.TRANS64.TRYWAIT P0, [R9+URZ], R4 ;  /* 0x00000004090075a7 */ /* 0x000e62000800017f */
[----:B------:R-:W-:-:S05]  /*6d20*/  VIADD R0, R12, 0x1 ;  /* 0x000000010c007836 */ /* 0x000fca0000000000 */
[----:B------:R-:W-:-:S04]  /*6d30*/  ISETP.NE.AND P1, PT, R0, 0x6, PT ;  /* 0x000000060000780c */ /* 0x000fc80003f25270 */
[----:B0-----:R-:W-:Y:S02]  /*6d40*/  SEL R2, RZ, 0x1, P1 ;  /* 0x00000001ff027807 */ /* 0x001fe40000800000 */
[----:B------:R-:W-:Y:S02]  /*6d50*/  SEL R0, R0, RZ, P1 ;  /* 0x000000ff00007207 */ /* 0x000fe40000800000 */
[----:B------:R-:W-:-:S03]  /*6d60*/  LOP3.LUT R7, R5, R2, RZ, 0x3c, !PT ;  /* 0x0000000205077212 */ /* 0x000fc600078e3cff */
[----:B------:R-:W-:Y:S01]  /*6d70*/  IMAD R6, R0, 0x8, R3 ;  /* 0x0000000800067824 */ /* 0x000fe200078e0203 */
[----:B------:R-:W-:Y:S01]  /*6d80*/  SHF.L.U32 R5, R7, 0x1f, RZ ;  /* 0x0000001f07057819 */ /* 0x000fe200000006ff */
[----:B-1----:R-:W-:Y:S06]  /*6d90*/  @!P0 BRA `(.L_x_180) ;  /* 0x0000000400188947 */ /* 0x002fec0003800000 */
.L_x_193:
[----:B------:R-:W1:Y:S01]  /*6da0*/  SYNCS.PHASECHK.TRANS64.TRYWAIT P0, [R6+URZ], R5 ;  /* 0x00000005060075a7 */ /* 0x000e62000800017f */
[----:B------:R-:W-:-:S05]  /*6db0*/  VIADD R0, R0, 0x1 ;  /* 0x0000000100007836 */ /* 0x000fca0000000000 */
[----:B------:R-:W-:-:S04]  /*6dc0*/  ISETP.NE.AND P1, PT, R0, 0x6, PT ;  /* 0x000000060000780c */ /* 0x000fc80003f25270 */
[----:B------:R-:W-:Y:S02]  /*6dd0*/  SEL R2, RZ, 0x1, P1 ;  /* 0x00000001ff027807 */ /* 0x000fe40000800000 */
[----:B------:R-:W-:Y:S02]  /*6de0*/  SEL R0, R0, RZ, P1 ;  /* 0x000000ff00007207 */ /* 0x000fe40000800000 */
[----:B------:R-:W-:-:S03]  /*6df0*/  LOP3.LUT R7, R7, R2, RZ, 0x3c, !PT ;  /* 0x0000000207077212 */ /* 0x000fc600078e3cff */
[----:B0-----:R-:W-:Y:S01]  /*6e00*/  IMAD R9, R0, 0x8, R3 ;  /* 0x0000000800097824 */ /* 0x001fe200078e0203 */
[----:B------:R-:W-:Y:S01]  /*6e10*/  SHF.L.U32 R4, R7, 0x1f, RZ ;  /* 0x0000001f07047819 */ /* 0x000fe200000006ff */
[----:B-1----:R-:W-:Y:S06]  /*6e20*/  @!P0 BRA `(.L_x_181) ;  /* 0x0000000400088947 */ /* 0x002fec0003800000 */
.L_x_194:
        /* <DEDUP_REMOVED lines=9> */
.L_x_195:
[----:B------:R-:W1:Y:S01]  /*6ec0*/  SYNCS.PHASECHK.TRANS64.TRYWAIT P0, [R6+URZ], R5 ;  /* 0x00000005060075a7 */ /* 0x000e62000800017f */
[----:B------:R-:W-:-:S05]  /*6ed0*/  VIADD R0, R0, 0x1 ;  /* 0x0000000100007836 */ /* 0x000fca0000000000 */
[----:B------:R-:W-:-:S04]  /*6ee0*/  ISETP.NE.AND P1, PT, R0, 0x6, PT ;  /* 0x000000060000780c */ /* 0x000fc80003f25270 */
[----:B------:R-:W-:Y:S02]  /*6ef0*/  SEL R2, RZ, 0x1, P1 ;  /* 0x00000001ff027807 */ /* 0x000fe40000800000 */
[----:B------:R-:W-:Y:S02]  /*6f00*/  SEL R0, R0, RZ, P1 ;  /* 0x000000ff00007207 */ /* 0x000fe40000800000 */
[----:B------:R-:W-:Y:S01]  /*6f10*/  LOP3.LUT R2, R7, R2, RZ, 0x3c, !PT ;  /* 0x0000000207027212 */ /* 0x000fe200078e3cff */
[----:B-1----:R-:W-:Y:S06]  /*6f20*/  @!P0 BRA `(.L_x_183) ;  /* 0x0000000000f08947 */ /* 0x002fec0003800000 */
.L_x_196:
[----:B------:R-:W-:Y:S01]  /*6f30*/  IMAD R3, R0, 0x8, R3 ;  /* 0x0000000800037824 */ /* 0x000fe200078e0203 */
[----:B------:R-:W-:-:S07]  /*6f40*/  SHF.L.U32 R0, R2, 0x1f, RZ ;  /* 0x0000001f02007819 */ /* 0x000fce00000006ff */
.L_x_184:
[----:B--2---:R2:W3:Y:S02]  /*6f50*/  SYNCS.PHASECHK.TRANS64.TRYWAIT P0, [R3+URZ], R0 ;  /* 0x00000000030075a7 */ /* 0x0044e4000800017f */
[----:B---3--:R-:W-:Y:S05]  /*6f60*/  @!P0 NANOSLEEP.SYNCS 0x989680 ;  /* 0x009896800000895d */ /* 0x008fea0003900000 */
[----:B------:R-:W3:Y:S02]  /*6f70*/  @!P0 SYNCS.PHASECHK.TRANS64 P0, [R3+URZ], R0 ;  /* 0x00000000030085a7 */ /* 0x000ee4000800007f */
[----:B---3--:R-:W-:Y:S05]  /*6f80*/  @!P0 BRA `(.L_x_184) ;  /* 0xfffffffc00f08947 */ /* 0x008fea000383ffff */
.L_x_177:
[----:B------:R-:W-:Y:S05]  /*6f90*/  BSYNC B0 ;  /* 0x0000000000007941 */ /* 0x000fea0003800000 */
.L_x_176:
[----:B------:R-:W-:Y:S05]  /*6fa0*/  EXIT ;  /* 0x000000000000794d */ /* 0x000fea0003800000 */
.L_x_17:
[----:B-1----:R1:W2:Y:S02]  /*6fb0*/  SYNCS.PHASECHK.TRANS64.TRYWAIT P1, [R3+URZ], R0 ;  /* 0x00000000030075a7 */ /* 0x0022a4000802017f */
[----:B--2---:R-:W-:Y:S05]  /*6fc0*/  @!P1 NANOSLEEP.SYNCS 0x989680 ;  /* 0x009896800000995d */ /* 0x004fea0003900000 */
[----:B------:R-:W2:Y:S02]  /*6fd0*/  @!P1 SYNCS.PHASECHK.TRANS64 P1, [R3+URZ], R0 ;  /* 0x00000000030095a7 */ /* 0x000ea4000802007f */
[----:B--2---:R-:W-:Y:S05]  /*6fe0*/  @!P1 BRA `(.L_x_17) ;  /* 0xfffffffc00f09947 */ /* 0x004fea000383ffff */
[----:B------:R-:W-:Y:S05]  /*6ff0*/  BRA `(.L_x_16) ;  /* 0xffffffa4003c7947 */ /* 0x000fea000383ffff */
.L_x_22:
[----:B-1----:R-:W-:-:S04]  /*7000*/  IMAD.U32 R4, RZ, RZ, UR7 ;  /* 0x00000007ff047e24 */ /* 0x002fc8000f8e00ff */
[----:B------:R1:W2:Y:S03]  /*7010*/  SYNCS.PHASECHK.TRANS64.TRYWAIT P1, [R4+URZ], R3 ;  /* 0x00000003040075a7 */ /* 0x0002a6000802017f */
[----:B--2---:R-:W-:Y:S05]  /*7020*/  @!P1 NANOSLEEP.SYNCS 0x989680 ;  /* 0x009896800000995d */ /* 0x004fea0003900000 */
[----:B------:R-:W2:Y:S02]  /*7030*/  @!P1 SYNCS.PHASECHK.TRANS64 P1, [R4+URZ], R3 ;  /* 0x00000003040095a7 */ /* 0x000ea4000802007f */
[----:B--2---:R-:W-:Y:S05]  /*7040*/  @!P1 BRA `(.L_x_22) ;  /* 0xfffffffc00ec9947 */ /* 0x004fea000383ffff */
[----:B------:R-:W-:Y:S05]  /*7050*/  BRA `(.L_x_21) ;  /* 0xffffffa800087947 */ /* 0x000fea000383ffff */
.L_x_163:
[----:B------:R-:W-:Y:S01]  /*7060*/  BSSY B1, `(.L_x_185) ;  /* 0x0000006000017945 */ /* 0x000fe20003800000 */
[----:B------:R-:W-:-:S07]  /*7070*/  IMAD.MOV.U32 R15, RZ, RZ, -0x1 ;  /* 0xffffffffff0f7424 */ /* 0x000fce00078e00ff */
[----:B------:R-:W-:Y:S05]  /*7080*/  WARPSYNC.COLLECTIVE R15, `(.L_x_186) ;  /* 0x000000000f0c7348 */ /* 0x000fea0003c00000 */
[----:B------:R-:W-:Y:S02]  /*7090*/  ELECT P6, UR62, PT ;  /* 0x00000000003e782f */ /* 0x000fe400038c0000 */
[----:B------:R-:W-:Y:S01]  /*70a0*/  MOV R14, UR62 ;  /* 0x0000003e000e7c02 */ /* 0x000fe20008000f00 */
[----:B------:R-:W-:Y:S10]  /*70b0*/  ENDCOLLECTIVE ;  /* 0x000000000000791b */ /* 0x000ff40003800000 */
.L_x_186:
[----:B------:R-:W-:Y:S05]  /*70c0*/  BSYNC B1 ;  /* 0x0000000000017941 */ /* 0x000fea0003800000 */
.L_x_185:
[----:B------:R-:W-:Y:S05]  /*70d0*/  BRA `(.L_x_187) ;  /* 0xfffffff000087947 */ /* 0x000fea000383ffff */
.L_x_166:
[----:B0-----:R0:W1:Y:S02]  /*70e0*/  SYNCS.PHASECHK.TRANS64.TRYWAIT P1, [R14+URZ+0x30], R7 ;  /* 0x000030070e0075a7 */ /* 0x001064000802017f */
[----:B-1----:R-:W-:Y:S05]  /*70f0*/  @!P1 NANOSLEEP.SYNCS 0x989680 ;  /* 0x009896800000995d */ /* 0x002fea0003900000 */
[----:B------:R-:W1:Y:S02]  /*7100*/  @!P1 SYNCS.PHASECHK.TRANS64 P1, [R14+URZ+0x30], R7 ;  /* 0x000030070e0095a7 */ /* 0x000e64000802007f */
[----:B-1----:R-:W-:Y:S05]  /*7110*/  @!P1 BRA `(.L_x_166) ;  /* 0xfffffffc00f09947 */ /* 0x002fea000383ffff */
[----:B------:R-:W-:Y:S05]  /*7120*/  BRA `(.L_x_188) ;  /* 0xfffffff0003c7947 */ /* 0x000fea000383ffff */
.L_x_175:
[----:B------:R-:W-:Y:S01]  /*7130*/  BSSY B0, `(.L_x_189) ;  /* 0x0000006000007945 */ /* 0x000fe20003800000 */
[----:B------:R-:W-:-:S07]  /*7140*/  IMAD.MOV.U32 R15, RZ, RZ, -0x1 ;  /* 0xffffffffff0f7424 */ /* 0x000fce00078e00ff */
[----:B------:R-:W-:Y:S05]  /*7150*/  WARPSYNC.COLLECTIVE R15, `(.L_x_190) ;  /* 0x000000000f0c7348 */ /* 0x000fea0003c00000 */
[----:B------:R-:W-:Y:S02]  /*7160*/  ELECT P6, UR62, PT ;  /* 0x00000000003e782f */ /* 0x000fe400038c0000 */
[----:B------:R-:W-:Y:S01]  /*7170*/  MOV R14, UR62 ;  /* 0x0000003e000e7c02 */ /* 0x000fe20008000f00 */
[----:B------:R-:W-:Y:S10]  /*7180*/  ENDCOLLECTIVE ;  /* 0x000000000000791b */ /* 0x000ff40003800000 */
.L_x_190:
[----:B------:R-:W-:Y:S05]  /*7190*/  BSYNC B0 ;  /* 0x0000000000007941 */ /* 0x000fea0003800000 */
.L_x_189:
[----:B------:R-:W-:Y:S05]  /*71a0*/  BRA `(.L_x_191) ;  /* 0xfffffff800847947 */ /* 0x000fea000383ffff */
.L_x_179:
[----:B0-----:R0:W1:Y:S02]  /*71b0*/  SYNCS.PHASECHK.TRANS64.TRYWAIT P0, [R7+URZ], R2 ;  /* 0x00000002070075a7 */ /* 0x001064000800017f */
[----:B-1----:R-:W-:Y:S05]  /*71c0*/  @!P0 NANOSLEEP.SYNCS 0x989680 ;  /* 0x009896800000895d */ /* 0x002fea0003900000 */
[----:B------:R-:W1:Y:S02]  /*71d0*/  @!P0 SYNCS.PHASECHK.TRANS64 P0, [R7+URZ], R2 ;  /* 0x00000002070085a7 */ /* 0x000e64000800007f */
[----:B-1----:R-:W-:Y:S05]  /*71e0*/  @!P0 BRA `(.L_x_179) ;  /* 0xfffffffc00f08947 */ /* 0x002fea000383ffff */
[----:B------:R-:W-:Y:S05]  /*71f0*/  BRA `(.L_x_192) ;  /* 0xfffffff800c47947 */ /* 0x000fea000383ffff */
.L_x_180:
[----:B0-----:R0:W1:Y:S02]  /*7200*/  SYNCS.PHASECHK.TRANS64.TRYWAIT P0, [R9+URZ], R4 ;  /* 0x00000004090075a7 */ /* 0x001064000800017f */
[----:B-1----:R-:W-:Y:S05]  /*7210*/  @!P0 NANOSLEEP.SYNCS 0x989680 ;  /* 0x009896800000895d */ /* 0x002fea0003900000 */
[----:B------:R-:W1:Y:S02]  /*7220*/  @!P0 SYNCS.PHASECHK.TRANS64 P0, [R9+URZ], R4 ;  /* 0x00000004090085a7 */ /* 0x000e64000800007f */
[----:B-1----:R-:W-:Y:S05]  /*7230*/  @!P0 BRA `(.L_x_180) ;  /* 0xfffffffc00f08947 */ /* 0x002fea000383ffff */
[----:B------:R-:W-:Y:S05]  /*7240*/  BRA `(.L_x_193) ;  /* 0xfffffff800d47947 */ /* 0x000fea000383ffff */
.L_x_181:
[----:B0-----:R0:W1:Y:S02]  /*7250*/  SYNCS.PHASECHK.TRANS64.TRYWAIT P0, [R6+URZ], R5 ;  /* 0x00000005060075a7 */ /* 0x001064000800017f */
[----:B-1----:R-:W-:Y:S05]  /*7260*/  @!P0 NANOSLEEP.SYNCS 0x989680 ;  /* 0x009896800000895d */ /* 0x002fea0003900000 */
[----:B------:R-:W1:Y:S02]  /*7270*/  @!P0 SYNCS.PHASECHK.TRANS64 P0, [R6+URZ], R5 ;  /* 0x00000005060085a7 */ /* 0x000e64000800007f */
[----:B-1----:R-:W-:Y:S05]  /*7280*/  @!P0 BRA `(.L_x_181) ;  /* 0xfffffffc00f08947 */ /* 0x002fea000383ffff */
[----:B------:R-:W-:Y:S05]  /*7290*/  BRA `(.L_x_194) ;  /* 0xfffffff800e47947 */ /* 0x000fea000383ffff */
.L_x_182:
[----:B0-----:R0:W1:Y:S02]  /*72a0*/  SYNCS.PHASECHK.TRANS64.TRYWAIT P0, [R9+URZ], R4 ;  /* 0x00000004090075a7 */ /* 0x001064000800017f */
[----:B-1----:R-:W-:Y:S05]  /*72b0*/  @!P0 NANOSLEEP.SYNCS 0x989680 ;  /* 0x009896800000895d */ /* 0x002fea0003900000 */
[----:B------:R-:W1:Y:S02]  /*72c0*/  @!P0 SYNCS.PHASECHK.TRANS64 P0, [R9+URZ], R4 ;  /* 0x00000004090085a7 */ /* 0x000e64000800007f */
[----:B-1----:R-:W-:Y:S05]  /*72d0*/  @!P0 BRA `(.L_x_182) ;  /* 0xfffffffc00f08947 */ /* 0x002fea000383ffff */
[----:B------:R-:W-:Y:S05]  /*72e0*/  BRA `(.L_x_195) ;  /* 0xfffffff800f47947 */ /* 0x000fea000383ffff */
.L_x_183:
[----:B-1----:R1:W2:Y:S02]  /*72f0*/  SYNCS.PHASECHK.TRANS64.TRYWAIT P0, [R6+URZ], R5 ;  /* 0x00000005060075a7 */ /* 0x0022a4000800017f */
[----:B--2---:R-:W-:Y:S05]  /*7300*/  @!P0 NANOSLEEP.SYNCS 0x989680 ;  /* 0x009896800000895d */ /* 0x004fea0003900000 */
[----:B------:R-:W2:Y:S02]  /*7310*/  @!P0 SYNCS.PHASECHK.TRANS64 P0, [R6+URZ], R5 ;  /* 0x00000005060085a7 */ /* 0x000ea4000800007f */
[----:B--2---:R-:W-:Y:S05]  /*7320*/  @!P0 BRA `(.L_x_183) ;  /* 0xfffffffc00f08947 */ /* 0x004fea000383ffff */
[----:B------:R-:W-:Y:S05]  /*7330*/  BRA `(.L_x_196) ;  /* 0xfffffff800fc7947 */ /* 0x000fea000383ffff */
.L_x_197:
[----:B------:R-:W-:-:S00]  /*7340*/  BRA `(.L_x_197) ;  /* 0xfffffffc00fc7947 */ /* 0x000fc0000383ffff */
[----:B------:R-:W-:-:S00]  /*7350*/  NOP ;  /* 0x0000000000007918 */ /* 0x000fc00000000000 */
        /* <DEDUP_REMOVED lines=10> */
.L_x_198:


//--------------------- .nv.global.init           --------------------------
	.section	.nv.global.init,"aw",@progbits
.nv.global.init:
	.type		$str$22,@object
	.size		$str$22,($str$23 - $str$22)
$str$22:
        /*0000*/ 	.byte	0x6b, 0x5f, 0x74, 0x69, 0x6c, 0x65, 0x5f, 0x63, 0x6f, 0x75, 0x6e, 0x74, 0x20, 0x3e, 0x3d, 0x20
        /*0010*/ 	.byte	0x31, 0x00
	.type		$str$23,@object
	.size		$str$23,(__unnamed_1 - $str$23)
$str$23:
        /*0012*/ 	.byte	0x2f, 0x74, 0x6d, 0x70, 0x2f, 0x63, 0x75, 0x74, 0x6c, 0x61, 0x73, 0x73, 0x5f, 0x73, 0x77, 0x65
        /*0022*/ 	.byte	0x65, 0x70, 0x5f, 0x73, 0x72, 0x63, 0x2f, 0x69, 0x6e, 0x63, 0x6c, 0x75, 0x64, 0x65, 0x2f, 0x63
        /*0032*/ 	.byte	0x75, 0x74, 0x6c, 0x61, 0x73, 0x73, 0x2f, 0x67, 0x65, 0x6d, 0x6d, 0x2f, 0x63, 0x6f, 0x6c, 0x6c
        /*0042*/ 	.byte	0x65, 0x63, 0x74, 0x69, 0x76, 0x65, 0x2f, 0x73, 0x6d, 0x39, 0x30, 0x5f, 0x6d, 0x6d, 0x61, 0x5f
        /*0052*/ 	.byte	0x74, 0x6d, 0x61, 0x5f, 0x67, 0x6d, 0x6d, 0x61, 0x5f, 0x73, 0x73, 0x5f, 0x77, 0x61, 0x72, 0x70
        /*0062*/ 	.byte	0x73, 0x70, 0x65, 0x63, 0x69, 0x61, 0x6c, 0x69, 0x7a, 0x65, 0x64, 0x2e, 0x68, 0x70, 0x70, 0x00
	.type		__unnamed_1,@object
	.size		__unnamed_1,(.L_0 - __unnamed_1)
__unnamed_1:
        /*0072*/ 	.byte	0x76, 0x6f, 0x69, 0x64, 0x20, 0x63, 0x75, 0x74, 0x6c, 0x61, 0x73, 0x73, 0x3a, 0x3a, 0x67, 0x65
        /* <DEDUP_REMOVED lines=175> */
        /*0b72*/ 	.byte	0x79, 0x5d, 0x00
.L_0:


//--------------------- .nv.shared._ZN7cutlass13device_kernelINS_4gemm6kernel13GemmUniversalIN4cute5tupleIJiiiiEEENS1_10collective13CollectiveMmaINS1_34MainloopSm90TmaGmmaWarpSpecializedILi6ENS5_IJNS4_1CILi1EEESB_SB_EEENS1_35KernelTmaWarpSpecializedCooperativeEEENS5_IJNSA_ILi128EEESF_NSA_ILi32EEEEEEfNS5_IJlSB_lEEEfSI_NS4_8TiledMMAINS4_8MMA_AtomIJNS4_4SM904GMMA30MMA_64x128x8_F32TF32TF32_SS_TNILNSM_7ScaleInE1ELSO_1EEEEEENS4_6LayoutINS5_IJNSA_ILi2EEESB_SB_EEENS5_IJSB_NSA_ILi0EEESU_EEEEENS5_IJNS4_10UnderscoreESX_SX_EEEEENS4_13SM90_TMA_LOADENS4_14ComposedLayoutINS4_7SwizzleILi3ELi4ELi3EEENS4_18smem_ptr_flag_bitsILi32EEENSR_INS5_IJNSA_ILi8EEESG_EEENS5_IJSG_SB_EEEEEEEvNS4_8identityES10_S1A_vS1B_EENS_8epilogue10collective6detail29Sm90TmaWarpSpecializedAdapterINS1E_15DefaultEpilogueIfSI_SI_NS1D_6thread17LinearCombinationIfLi1EffLNS1I_9ScaleType4KindE0ELNS_15FloatRoundStyleE2EfEENS1_15EpilogueDefaultEEEEEvvEEEEvNT_6ParamsE --------------------------
	.section	.nv.shared._ZN7cutlass13device_kernelINS_4gemm6kernel13GemmUniversalIN4cute5tupleIJiiiiEEENS1_10collective13CollectiveMmaINS1_34MainloopSm90TmaGmmaWarpSpecializedILi6ENS5_IJNS4_1CILi1EEESB_SB_EEENS1_35KernelTmaWarpSpecializedCooperativeEEENS5_IJNSA_ILi128EEESF_NSA_ILi32EEEEEEfNS5_IJlSB_lEEEfSI_NS4_8TiledMMAINS4_8MMA_AtomIJNS4_4SM904GMMA30MMA_64x128x8_F32TF32TF32_SS_TNILNSM_7ScaleInE1ELSO_1EEEEEENS4_6LayoutINS5_IJNSA_ILi2EEESB_SB_EEENS5_IJSB_NSA_ILi0EEESU_EEEEENS5_IJNS4_10UnderscoreESX_SX_EEEEENS4_13SM90_TMA_LOADENS4_14ComposedLayoutINS4_7SwizzleILi3ELi4ELi3EEENS4_18smem_ptr_flag_bitsILi32EEENSR_INS5_IJNSA_ILi8EEESG_EEENS5_IJSG_SB_EEEEEEEvNS4_8identityES10_S1A_vS1B_EENS_8epilogue10collective6detail29Sm90TmaWarpSpecializedAdapterINS1E_15DefaultEpilogueIfSI_SI_NS1D_6thread17LinearCombinationIfLi1EffLNS1I_9ScaleType4KindE0ELNS_15FloatRoundStyleE2EfEENS1_15EpilogueDefaultEEEEEvvEEEEvNT_6ParamsE,"aw",@nobits
	.sectionflags	@""
	.align	16
	.zero		1024


//--------------------- .nv.shared.reserved.0     --------------------------
	.section	.nv.shared.reserved.0,"aw",@nobits
	.weak		__nv_reservedSMEM_offset_0_alias
	.size		__nv_reservedSMEM_offset_0_alias, 0, 0
	.other		__nv_reservedSMEM_offset_0_alias,@"STO_CUDA_RESERVED_SHARED STV_DEFAULT"
__nv_reservedSMEM_offset_0_alias:
	.zero		0


//--------------------- .nv.global                --------------------------
	.section	.nv.global,"aw",@nobits
.nv.global:
	.type		_ZN40_INTERNAL_c7f6d817_4_k_cu_ab6a14d8_209694cute1_E,@object
	.size		_ZN40_INTERNAL_c7f6d817_4_k_cu_ab6a14d8_209694cute1_E,(_ZN40_INTERNAL_c7f6d817_4_k_cu_ab6a14d8_209694cuda3std3__45__cpo6cbeginE - _ZN40_INTERNAL_c7f6d817_4_k_cu_ab6a14d8_209694cute1_E)
_ZN40_INTERNAL_c7f6d817_4_k_cu_ab6a14d8_209694cute1_E:
	.zero		1
	.type		_ZN40_INTERNAL_c7f6d817_4_k_cu_ab6a14d8_209694cuda3std3__45__cpo6cbeginE,@object
	.size		_ZN40_INTERNAL_c7f6d817_4_k_cu_ab6a14d8_209694cuda3std3__45__cpo6cbeginE,(_ZN40_INTERNAL_c7f6d817_4_k_cu_ab6a14d8_209694cuda3std3__48in_placeE - _ZN40_INTERNAL_c7f6d817_4_k_cu_ab6a14d8_209694cuda3std3__45__cpo6cbeginE)
_ZN40_INTERNAL_c7f6d817_4_k_cu_ab6a14d8_209694cuda3std3__45__cpo6cbeginE:
	.zero		1
	.type		_ZN40_INTERNAL_c7f6d817_4_k_cu_ab6a14d8_209694cuda3std3__48in_placeE,@object
	.size		_ZN40_INTERNAL_c7f6d817_4_k_cu_ab6a14d8_209694cuda3std3__48in_placeE,(_ZN40_INTERNAL_c7f6d817_4_k_cu_ab6a14d8_209694cuda3std6ranges3__45__cpo9iter_moveE - _ZN40_INTERNAL_c7f6d817_4_k_cu_ab6a14d8_209694cuda3std3__48in_placeE)
_ZN40_INTERNAL_c7f6d817_4_k_cu_ab6a14d8_209694cuda3std3__48in_placeE:
	.zero		1
	.type		_ZN40_INTERNAL_c7f6d817_4_k_cu_ab6a14d8_209694cuda3std6ranges3__45__cpo9iter_moveE,@object
	.size		_ZN40_INTERNAL_c7f6d817_4_k_cu_ab6a14d8_209694cuda3std6ranges3__45__cpo9iter_moveE,(_ZN40_INTERNAL_c7f6d817_4_k_cu_ab6a14d8_209694cuda3std3__45__cpo5beginE - _ZN40_INTERNAL_c7f6d817_4_k_cu_ab6a14d8_209694cuda3std6ranges3__45__cpo9iter_moveE)
_ZN40_INTERNAL_c7f6d817_4_k_cu_ab6a14d8_209694cuda3std6ranges3__45__cpo9iter_moveE:
	.zero		1
	.type		_ZN40_INTERNAL_c7f6d817_4_k_cu_ab6a14d8_209694cuda3std3__45__cpo5beginE,@object
	.size		_ZN40_INTERNAL_c7f6d817_4_k_cu_ab6a14d8_209694cuda3std3__45__cpo5beginE,(_ZN40_INTERNAL_c7f6d817_4_k_cu_ab6a14d8_209694cuda3std3__442_GLOBAL__N__c7f6d817_4_k_cu_ab6a14d8_209696ignoreE - _ZN40_INTERNAL_c7f6d817_4_k_cu_ab6a14d8_209694cuda3std3__45__cpo5beginE)
_ZN40_INTERNAL_c7f6d817_4_k_cu_ab6a14d8_209694cuda3std3__45__cpo5beginE:
	.zero		1
	.type		_ZN40_INTERNAL_c7f6d817_4_k_cu_ab6a14d8_209694cuda3std3__442_GLOBAL__N__c7f6d817_4_k_cu_ab6a14d8_209696ignoreE,@object
	.size		_ZN40_INTERNAL_c7f6d817_4_k_cu_ab6a14d8_209694cuda3std3__442_GLOBAL__N__c7f6d817_4_k_cu_ab6a14d8_209696ignoreE,(_ZN40_INTERNAL_c7f6d817_4_k_cu_ab6a14d8_209694cute7productE - _ZN40_INTERNAL_c7f6d817_4_k_cu_ab6a14d8_209694cuda3std3__442_GLOBAL__N__c7f6d817_4_k_cu_ab6a14d8_209696ignoreE)
_ZN40_INTERNAL_c7f6d817_4_k_cu_ab6a14d8_209694cuda3std3__442_GLOBAL__N__c7f6d817_4_k_cu_ab6a14d8_209696ignoreE:
	.zero		1
	.type		_ZN40_INTERNAL_c7f6d817_4_k_cu_ab6a14d8_209694cute7productE,@object
	.size		_ZN40_INTERNAL_c7f6d817_4_k_cu_ab6a14d8_209694cute7productE,(_ZN40_INTERNAL_c7f6d817_4_k_cu_ab6a14d8_209694cuda3std3__45__cpo3endE - _ZN40_INTERNAL_c7f6d817_4_k_cu_ab6a14d8_209694cute7productE)
_ZN40_INTERNAL_c7f6d817_4_k_cu_ab6a14d8_209694cute7productE:
	.zero		1
	.type		_ZN40_INTERNAL_c7f6d817_4_k_cu_ab6a14d8_209694cuda3std3__45__cpo3endE,@object
	.size		_ZN40_INTERNAL_c7f6d817_4_k_cu_ab6a14d8_209694cuda3std3__45__cpo3endE,(_ZN40_INTERNAL_c7f6d817_4_k_cu_ab6a14d8_209694cuda3std3__419piecewise_constructE - _ZN40_INTERNAL_c7f6d817_4_k_cu_ab6a14d8_209694cuda3std3__45__cpo3endE)
_ZN40_INTERNAL_c7f6d817_4_k_cu_ab6a14d8_209694cuda3std3__45__cpo3endE:
	.zero		1
	.type		_ZN40_INTERNAL_c7f6d817_4_k_cu_ab6a14d8_209694cuda3std3__419piecewise_constructE,@object
	.size		_ZN40_INTERNAL_c7f6d817_4_k_cu_ab6a14d8_209694cuda3std3__419piecewise_constructE,(_ZN40_INTERNAL_c7f6d817_4_k_cu_ab6a14d8_209694cuda3std3__45__cpo4cendE - _ZN40_INTERNAL_c7f6d817_4_k_cu_ab6a14d8_209694cuda3std3__419piecewise_constructE)
_ZN40_INTERNAL_c7f6d817_4_k_cu_ab6a14d8_209694cuda3std3__419piecewise_constructE:
	.zero		1
	.type		_ZN40_INTERNAL_c7f6d817_4_k_cu_ab6a14d8_209694cuda3std3__45__cpo4cendE,@object
	.size		_ZN40_INTERNAL_c7f6d817_4_k_cu_ab6a14d8_209694cuda3std3__45__cpo4cendE,(_ZN40_INTERNAL_c7f6d817_4_k_cu_ab6a14d8_209694cuda3std6ranges3__45__cpo4swapE - _ZN40_INTERNAL_c7f6d817_4_k_cu_ab6a14d8_209694cuda3std3__45__cpo4cendE)
_ZN40_INTERNAL_c7f6d817_4_k_cu_ab6a14d8_209694cuda3std3__45__cpo4cendE:
	.zero		1
	.type		_ZN40_INTERNAL_c7f6d817_4_k_cu_ab6a14d8_209694cuda3std6ranges3__45__cpo4swapE,@object
	.size		_ZN40_INTERNAL_c7f6d817_4_k_cu_ab6a14d8_209694cuda3std6ranges3__45__cpo4swapE,(.L_8 - _ZN40_INTERNAL_c7f6d817_4_k_cu_ab6a14d8_209694cuda3std6ranges3__45__cpo4swapE)
_ZN40_INTERNAL_c7f6d817_4_k_cu_ab6a14d8_209694cuda3std6ranges3__45__cpo4swapE:
	.zero		1
.L_8:


//--------------------- .nv.constant0._ZN7cutlass13device_kernelINS_4gemm6kernel13GemmUniversalIN4cute5tupleIJiiiiEEENS1_10collective13CollectiveMmaINS1_34MainloopSm90TmaGmmaWarpSpecializedILi6ENS5_IJNS4_1CILi1EEESB_SB_EEENS1_35KernelTmaWarpSpecializedCooperativeEEENS5_IJNSA_ILi128EEESF_NSA_ILi32EEEEEEfNS5_IJlSB_lEEEfSI_NS4_8TiledMMAINS4_8MMA_AtomIJNS4_4SM904GMMA30MMA_64x128x8_F32TF32TF32_SS_TNILNSM_7ScaleInE1ELSO_1EEEEEENS4_6LayoutINS5_IJNSA_ILi2EEESB_SB_EEENS5_IJSB_NSA_ILi0EEESU_EEEEENS5_IJNS4_10UnderscoreESX_SX_EEEEENS4_13SM90_TMA_LOADENS4_14ComposedLayoutINS4_7SwizzleILi3ELi4ELi3EEENS4_18smem_ptr_flag_bitsILi32EEENSR_INS5_IJNSA_ILi8EEESG_EEENS5_IJSG_SB_EEEEEEEvNS4_8identityES10_S1A_vS1B_EENS_8epilogue10collective6detail29Sm90TmaWarpSpecializedAdapterINS1E_15DefaultEpilogueIfSI_SI_NS1D_6thread17LinearCombinationIfLi1EffLNS1I_9ScaleType4KindE0ELNS_15FloatRoundStyleE2EfEENS1_15EpilogueDefaultEEEEEvvEEEEvNT_6ParamsE --------------------------
	.section	.nv.constant0._ZN7cutlass13device_kernelINS_4gemm6kernel13GemmUniversalIN4cute5tupleIJiiiiEEENS1_10collective13CollectiveMmaINS1_34MainloopSm90TmaGmmaWarpSpecializedILi6ENS5_IJNS4_1CILi1EEESB_SB_EEENS1_35KernelTmaWarpSpecializedCooperativeEEENS5_IJNSA_ILi128EEESF_NSA_ILi32EEEEEEfNS5_IJlSB_lEEEfSI_NS4_8TiledMMAINS4_8MMA_AtomIJNS4_4SM904GMMA30MMA_64x128x8_F32TF32TF32_SS_TNILNSM_7ScaleInE1ELSO_1EEEEEENS4_6LayoutINS5_IJNSA_ILi2EEESB_SB_EEENS5_IJSB_NSA_ILi0EEESU_EEEEENS5_IJNS4_10UnderscoreESX_SX_EEEEENS4_13SM90_TMA_LOADENS4_14ComposedLayoutINS4_7SwizzleILi3ELi4ELi3EEENS4_18smem_ptr_flag_bitsILi32EEENSR_INS5_IJNSA_ILi8EEESG_EEENS5_IJSG_SB_EEEEEEEvNS4_8identityES10_S1A_vS1B_EENS_8epilogue10collective6detail29Sm90TmaWarpSpecializedAdapterINS1E_15DefaultEpilogueIfSI_SI_NS1D_6thread17LinearCombinationIfLi1EffLNS1I_9ScaleType4KindE0ELNS_15FloatRoundStyleE2EfEENS1_15EpilogueDefaultEEEEEvvEEEEvNT_6ParamsE,"a",@progbits
	.sectionflags	@""
	.align	4
.nv.constant0._ZN7cutlass13device_kernelINS_4gemm6kernel13GemmUniversalIN4cute5tupleIJiiiiEEENS1_10collective13CollectiveMmaINS1_34MainloopSm90TmaGmmaWarpSpecializedILi6ENS5_IJNS4_1CILi1EEESB_SB_EEENS1_35KernelTmaWarpSpecializedCooperativeEEENS5_IJNSA_ILi128EEESF_NSA_ILi32EEEEEEfNS5_IJlSB_lEEEfSI_NS4_8TiledMMAINS4_8MMA_AtomIJNS4_4SM904GMMA30MMA_64x128x8_F32TF32TF32_SS_TNILNSM_7ScaleInE1ELSO_1EEEEEENS4_6LayoutINS5_IJNSA_ILi2EEESB_SB_EEENS5_IJSB_NSA_ILi0EEESU_EEEEENS5_IJNS4_10UnderscoreESX_SX_EEEEENS4_13SM90_TMA_LOADENS4_14ComposedLayoutINS4_7SwizzleILi3ELi4ELi3EEENS4_18smem_ptr_flag_bitsILi32EEENSR_INS5_IJNSA_ILi8EEESG_EEENS5_IJSG_SB_EEEEEEEvNS4_8identityES10_S1A_vS1B_EENS_8epilogue10collective6detail29Sm90TmaWarpSpecializedAdapterINS1E_15DefaultEpilogueIfSI_SI_NS1D_6thread17LinearCombinationIfLi1EffLNS1I_9ScaleType4KindE0ELNS_15FloatRoundStyleE2EfEENS1_15EpilogueDefaultEEEEEvvEEEEvNT_6ParamsE:
	.zero		1664


//--------------------- SYMBOLS --------------------------

	.type		.nv.reservedSmem.offset0,@object
	.size		.nv.reservedSmem.offset0,0x4
	.type		__assertfail,@function
